	.target	sm_90a

	.elftype	@"ET_EXEC"


//--------------------- .note.nv.tkinfo           --------------------------
	.section	.note.nv.tkinfo,"",@"SHT_NOTE"
	.sectionflags	@"SHF_NOTE_NV_TKINFO"
	.tkinfo
        /*0018*/ 	.word	0x00000002
        /*0030*/ 	.string	""
        /*0030*/ 	.string	"ptxas"
        /*0030*/ 	.string	"Cuda compilation tools, release 13.0, V13.0.88"
        /*0030*/ 	.string	"Build cuda_13.0.r13.0/compiler.36424714_0"
        /*0030*/ 	.string	"-arch sm_90a -m 64 "



//--------------------- .note.nv.cuinfo           --------------------------
	.section	.note.nv.cuinfo,"",@"SHT_NOTE"
	.sectionflags	@"SHF_NOTE_NV_CUINFO"
        /*0018*/ 	.short	0x0002
        /*001a*/ 	.short	0x005a
        /*001c*/ 	.short	0x0082
	.zero		2


//--------------------- .nv.info                  --------------------------
	.section	.nv.info,"",@"SHT_CUDA_INFO"
	.align	4


	//----- nvinfo : EIATTR_REGCOUNT
	.align		4
        /*0000*/ 	.byte	0x04, 0x2f
        /*0002*/ 	.short	(.L_15 - .L_14)
	.align		4
.L_14:
        /*0004*/ 	.word	index@(_ZN7cutlass13device_kernelINS_4gemm6kernel13GemmUniversalIN4cute5tupleIJiiiiEEENS1_10collective13CollectiveMmaINS1_34MainloopSm90TmaGmmaWarpSpecializedILi7ENS5_IJNS4_1CILi1EEENSA_ILi2EEESB_EEENS1_35KernelTmaWarpSpecializedCooperativeEEENS5_IJNSA_ILi256EEESG_NSA_ILi32EEEEEENS_10bfloat16_tENS5_IJlSB_lEEESJ_SK_NS4_8TiledMMAINS4_8MMA_AtomIJNS4_4SM904GMMA28MMA_64x256x16_F32BF16BF16_SSILNSO_5MajorE0ELSQ_0ELNSO_7ScaleInE1ELSR_1EEEEEENS4_6LayoutINS5_IJSC_SB_SB_EEENS5_IJSB_NSA_ILi0EEESW_EEEEENS5_IJNS4_10UnderscoreESZ_SZ_EEEEENS4_23SM90_TMA_LOAD_MULTICASTENS4_14ComposedLayoutINS4_7SwizzleILi2ELi4ELi3EEENS4_18smem_ptr_flag_bitsILi16EEENSU_INS5_IJNSA_ILi8EEESH_EEENS5_IJSH_SB_EEEEEEEvNS4_8identityENS4_13SM90_TMA_LOADES1C_vS1D_EENS_8epilogue10collective6detail29Sm90TmaWarpSpecializedAdapterINS1H_15DefaultEpilogueISJ_SK_SK_NS1G_6thread17LinearCombinationISJ_Li1EffLNS1L_9ScaleType4KindE0ELNS_15FloatRoundStyleE2ESJ_EENS1_15EpilogueDefaultEEEEEvvEEEEvNT_6ParamsE)
        /*0008*/ 	.word	0x000000a8


	//----- nvinfo : EIATTR_FRAME_SIZE
	.align		4
.L_15:
        /*000c*/ 	.byte	0x04, 0x11
        /*000e*/ 	.short	(.L_17 - .L_16)
	.align		4
.L_16:
        /*0010*/ 	.word	index@(_ZN7cutlass13device_kernelINS_4gemm6kernel13GemmUniversalIN4cute5tupleIJiiiiEEENS1_10collective13CollectiveMmaINS1_34MainloopSm90TmaGmmaWarpSpecializedILi7ENS5_IJNS4_1CILi1EEENSA_ILi2EEESB_EEENS1_35KernelTmaWarpSpecializedCooperativeEEENS5_IJNSA_ILi256EEESG_NSA_ILi32EEEEEENS_10bfloat16_tENS5_IJlSB_lEEESJ_SK_NS4_8TiledMMAINS4_8MMA_AtomIJNS4_4SM904GMMA28MMA_64x256x16_F32BF16BF16_SSILNSO_5MajorE0ELSQ_0ELNSO_7ScaleInE1ELSR_1EEEEEENS4_6LayoutINS5_IJSC_SB_SB_EEENS5_IJSB_NSA_ILi0EEESW_EEEEENS5_IJNS4_10UnderscoreESZ_SZ_EEEEENS4_23SM90_TMA_LOAD_MULTICASTENS4_14ComposedLayoutINS4_7SwizzleILi2ELi4ELi3EEENS4_18smem_ptr_flag_bitsILi16EEENSU_INS5_IJNSA_ILi8EEESH_EEENS5_IJSH_SB_EEEEEEEvNS4_8identityENS4_13SM90_TMA_LOADES1C_vS1D_EENS_8epilogue10collective6detail29Sm90TmaWarpSpecializedAdapterINS1H_15DefaultEpilogueISJ_SK_SK_NS1G_6thread17LinearCombinationISJ_Li1EffLNS1L_9ScaleType4KindE0ELNS_15FloatRoundStyleE2ESJ_EENS1_15EpilogueDefaultEEEEEvvEEEEvNT_6ParamsE)
        /*0014*/ 	.word	0x000004c0


	//----- nvinfo : EIATTR_MIN_STACK_SIZE
	.align		4
.L_17:
        /*0018*/ 	.byte	0x04, 0x12
        /*001a*/ 	.short	(.L_19 - .L_18)
	.align		4
.L_18:
        /*001c*/ 	.word	index@(_ZN7cutlass13device_kernelINS_4gemm6kernel13GemmUniversalIN4cute5tupleIJiiiiEEENS1_10collective13CollectiveMmaINS1_34MainloopSm90TmaGmmaWarpSpecializedILi7ENS5_IJNS4_1CILi1EEENSA_ILi2EEESB_EEENS1_35KernelTmaWarpSpecializedCooperativeEEENS5_IJNSA_ILi256EEESG_NSA_ILi32EEEEEENS_10bfloat16_tENS5_IJlSB_lEEESJ_SK_NS4_8TiledMMAINS4_8MMA_AtomIJNS4_4SM904GMMA28MMA_64x256x16_F32BF16BF16_SSILNSO_5MajorE0ELSQ_0ELNSO_7ScaleInE1ELSR_1EEEEEENS4_6LayoutINS5_IJSC_SB_SB_EEENS5_IJSB_NSA_ILi0EEESW_EEEEENS5_IJNS4_10UnderscoreESZ_SZ_EEEEENS4_23SM90_TMA_LOAD_MULTICASTENS4_14ComposedLayoutINS4_7SwizzleILi2ELi4ELi3EEENS4_18smem_ptr_flag_bitsILi16EEENSU_INS5_IJNSA_ILi8EEESH_EEENS5_IJSH_SB_EEEEEEEvNS4_8identityENS4_13SM90_TMA_LOADES1C_vS1D_EENS_8epilogue10collective6detail29Sm90TmaWarpSpecializedAdapterINS1H_15DefaultEpilogueISJ_SK_SK_NS1G_6thread17LinearCombinationISJ_Li1EffLNS1L_9ScaleType4KindE0ELNS_15FloatRoundStyleE2ESJ_EENS1_15EpilogueDefaultEEEEEvvEEEEvNT_6ParamsE)
        /*0020*/ 	.word	0x000004c0
.L_19:


//--------------------- .nv.compat                --------------------------
	.section	.nv.compat,"",@"SHT_CUDA_COMPAT_INFO"
	.align	4
        /*0000*/ 	.byte	0x02, 0x09, 0x01, 0x00, 0x02, 0x02, 0x04, 0x00, 0x02, 0x05, 0x05, 0x00, 0x03, 0x07, 0x01, 0x01
        /*0010*/ 	.byte	0x02, 0x03, 0x01, 0x00, 0x02, 0x06, 0x01, 0x00, 0x04, 0x0b, 0x08, 0x00, 0x00, 0x00, 0x00, 0x00
        /*0020*/ 	.byte	0x00, 0x00, 0x00, 0x00


//--------------------- .nv.info._ZN7cutlass13device_kernelINS_4gemm6kernel13GemmUniversalIN4cute5tupleIJiiiiEEENS1_10collective13CollectiveMmaINS1_34MainloopSm90TmaGmmaWarpSpecializedILi7ENS5_IJNS4_1CILi1EEENSA_ILi2EEESB_EEENS1_35KernelTmaWarpSpecializedCooperativeEEENS5_IJNSA_ILi256EEESG_NSA_ILi32EEEEEENS_10bfloat16_tENS5_IJlSB_lEEESJ_SK_NS4_8TiledMMAINS4_8MMA_AtomIJNS4_4SM904GMMA28MMA_64x256x16_F32BF16BF16_SSILNSO_5MajorE0ELSQ_0ELNSO_7ScaleInE1ELSR_1EEEEEENS4_6LayoutINS5_IJSC_SB_SB_EEENS5_IJSB_NSA_ILi0EEESW_EEEEENS5_IJNS4_10UnderscoreESZ_SZ_EEEEENS4_23SM90_TMA_LOAD_MULTICASTENS4_14ComposedLayoutINS4_7SwizzleILi2ELi4ELi3EEENS4_18smem_ptr_flag_bitsILi16EEENSU_INS5_IJNSA_ILi8EEESH_EEENS5_IJSH_SB_EEEEEEEvNS4_8identityENS4_13SM90_TMA_LOADES1C_vS1D_EENS_8epilogue10collective6detail29Sm90TmaWarpSpecializedAdapterINS1H_15DefaultEpilogueISJ_SK_SK_NS1G_6thread17LinearCombinationISJ_Li1EffLNS1L_9ScaleType4KindE0ELNS_15FloatRoundStyleE2ESJ_EENS1_15EpilogueDefaultEEEEEvvEEEEvNT_6ParamsE --------------------------
	.section	.nv.info._ZN7cutlass13device_kernelINS_4gemm6kernel13GemmUniversalIN4cute5tupleIJiiiiEEENS1_10collective13CollectiveMmaINS1_34MainloopSm90TmaGmmaWarpSpecializedILi7ENS5_IJNS4_1CILi1EEENSA_ILi2EEESB_EEENS1_35KernelTmaWarpSpecializedCooperativeEEENS5_IJNSA_ILi256EEESG_NSA_ILi32EEEEEENS_10bfloat16_tENS5_IJlSB_lEEESJ_SK_NS4_8TiledMMAINS4_8MMA_AtomIJNS4_4SM904GMMA28MMA_64x256x16_F32BF16BF16_SSILNSO_5MajorE0ELSQ_0ELNSO_7ScaleInE1ELSR_1EEEEEENS4_6LayoutINS5_IJSC_SB_SB_EEENS5_IJSB_NSA_ILi0EEESW_EEEEENS5_IJNS4_10UnderscoreESZ_SZ_EEEEENS4_23SM90_TMA_LOAD_MULTICASTENS4_14ComposedLayoutINS4_7SwizzleILi2ELi4ELi3EEENS4_18smem_ptr_flag_bitsILi16EEENSU_INS5_IJNSA_ILi8EEESH_EEENS5_IJSH_SB_EEEEEEEvNS4_8identityENS4_13SM90_TMA_LOADES1C_vS1D_EENS_8epilogue10collective6detail29Sm90TmaWarpSpecializedAdapterINS1H_15DefaultEpilogueISJ_SK_SK_NS1G_6thread17LinearCombinationISJ_Li1EffLNS1L_9ScaleType4KindE0ELNS_15FloatRoundStyleE2ESJ_EENS1_15EpilogueDefaultEEEEEvvEEEEvNT_6ParamsE,"",@"SHT_CUDA_INFO"
	.sectionflags	@""
	.align	4


	//----- nvinfo : EIATTR_CUDA_API_VERSION
	.align		4
        /*0000*/ 	.byte	0x04, 0x37
        /*0002*/ 	.short	(.L_21 - .L_20)
.L_20:
        /*0004*/ 	.word	0x00000082


	//----- nvinfo : EIATTR_KPARAM_INFO
	.align		4
.L_21:
        /*0008*/ 	.byte	0x04, 0x17
        /*000a*/ 	.short	(.L_23 - .L_22)
.L_22:
        /*000c*/ 	.word	0x00000000
        /*0010*/ 	.short	0x0000
        /*0012*/ 	.short	0x0070
        /*0014*/ 	.byte	0x00, 0xf0, 0x01, 0x10


	//----- nvinfo : EIATTR_SPARSE_MMA_MASK
	.align		4
.L_23:
        /*0018*/ 	.byte	0x03, 0x50
        /*001a*/ 	.short	0x0000


	//----- nvinfo : EIATTR_MAXREG_COUNT
	.align		4
        /*001c*/ 	.byte	0x03, 0x1b
        /*001e*/ 	.short	0x00a8


	//----- nvinfo : EIATTR_NUM_BARRIERS
	.align		4
        /*0020*/ 	.byte	0x02, 0x4c
        /*0022*/ 	.byte	0x01
	.zero		1


	//----- nvinfo : EIATTR_EXTERNS
	.align		4
        /*0024*/ 	.byte	0x04, 0x0f
        /*0026*/ 	.short	(.L_25 - .L_24)


	//   ....[0]....
	.align		4
.L_24:
        /*0028*/ 	.word	index@(__assertfail)


	//----- nvinfo : EIATTR_ANNOTATIONS
	.align		4
.L_25:
        /*002c*/ 	.byte	0x04, 0x55
        /*002e*/ 	.short	(.L_27 - .L_26)


	//   ....[0]....
.L_26:
        /*0030*/ 	.word	0x00000001
        /*0034*/ 	.byte	0xe0, 0x09, 0x00, 0x00, 0x01, 0x00, 0x00, 0x00, 0x00, 0x0a, 0x00, 0x00, 0x01, 0x00, 0x00, 0x00
        /* <DEDUP_REMOVED lines=380> */
        /*1804*/ 	.byte	0x00, 0x78, 0x01, 0x00


	//----- nvinfo : EIATTR_MERCURY_ISA_VERSION
	.align		4
.L_27:
        /*1808*/ 	.byte	0x03, 0x5f
        /*180a*/ 	.short	0x0101


	//----- nvinfo : EIATTR_INT_WARP_WIDE_INSTR_OFFSETS
	.align		4
        /*180c*/ 	.byte	0x04, 0x31
        /*180e*/ 	.short	(.L_29 - .L_28)


	//   ....[0]....
.L_28:
        /*1810*/ 	.word	0x000005b0


	//   ....[1]....
        /*1814*/ 	.word	0x00000660


	//   ....[2]....
        /*1818*/ 	.word	0x00000740


	//----- nvinfo : EIATTR_COOP_GROUP_MASK_REGIDS
	.align		4
.L_29:
        /*181c*/ 	.byte	0x04, 0x29
        /*181e*/ 	.short	(.L_31 - .L_30)


	//   ....[0]....
.L_30:
        /*1820*/ 	.word	0xffffffff


	//   ....[1]....
        /*1824*/ 	.word	0xffffffff


	//   ....[2]....
        /*1828*/ 	.word	0xffffffff


	//   ....[3]....
        /*182c*/ 	.word	0xffffffff


	//   ....[4]....
        /*1830*/ 	.word	0xffffffff


	//   ....[5]....
        /*1834*/ 	.word	0xffffffff


	//----- nvinfo : EIATTR_COOP_GROUP_INSTR_OFFSETS
	.align		4
.L_31:
        /*1838*/ 	.byte	0x04, 0x28
        /*183a*/ 	.short	(.L_33 - .L_32)


	//   ....[0]....
.L_32:
        /*183c*/ 	.word	0x00000070


	//   ....[1]....
        /*1840*/ 	.word	0x00000080


	//   ....[2]....
        /*1844*/ 	.word	0x000001a0


	//   ....[3]....
        /*1848*/ 	.word	0x00000420


	//   ....[4]....
        /*184c*/ 	.word	0x00000830


	//   ....[5]....
        /*1850*/ 	.word	0x00001400


	//----- nvinfo : EIATTR_REG_RECONFIG
	.align		4
.L_33:
        /*1854*/ 	.byte	0x01, 0x54
	.zero		2


	//----- nvinfo : EIATTR_SYSCALL_OFFSETS
	.align		4
        /*1858*/ 	.byte	0x04, 0x46
        /*185a*/ 	.short	(.L_35 - .L_34)


	//   ....[0]....
.L_34:
        /*185c*/ 	.word	0x000015b0


	//----- nvinfo : EIATTR_MBARRIER_INSTR_OFFSETS
	.align		4
.L_35:
        /*1860*/ 	.byte	0x04, 0x39
        /*1862*/ 	.short	(.L_37 - .L_36)


	//   ....[0]....
.L_36:
        /*1864*/ 	.word	0x00000320
        /*1868*/ 	.word	0x000000ff
        /*186c*/ 	.word	0x00000000
        /*1870*/ 	.short	0x0100
        /*1872*/ 	.byte	0x08
	.zero		1


	//   ....[1]....
        /*1874*/ 	.word	0x00000330
        /*1878*/ 	.word	0x000000ff
        /*187c*/ 	.word	0x00000038
        /*1880*/ 	.short	0x0100
        /*1882*/ 	.byte	0x08
	.zero		1


	//   ....[2]....
        /*1884*/ 	.word	0x00000340
        /*1888*/ 	.word	0x000000ff
        /*188c*/ 	.word	0x00000008
        /*1890*/ 	.short	0x0100
        /*1892*/ 	.byte	0x08
	.zero		1


	//   ....[3]....
        /*1894*/ 	.word	0x00000350
        /*1898*/ 	.word	0x000000ff
        /*189c*/ 	.word	0x00000040
        /*18a0*/ 	.short	0x0100
        /*18a2*/ 	.byte	0x08
	.zero		1


	//   ....[4]....
        /*18a4*/ 	.word	0x00000360
        /*18a8*/ 	.word	0x000000ff
        /*18ac*/ 	.word	0x00000010
        /*18b0*/ 	.short	0x0100
        /*18b2*/ 	.byte	0x08
	.zero		1


	//   ....[5]....
        /*18b4*/ 	.word	0x00000370
        /*18b8*/ 	.word	0x000000ff
        /*18bc*/ 	.word	0x00000048
        /*18c0*/ 	.short	0x0100
        /*18c2*/ 	.byte	0x08
	.zero		1


	//   ....[6]....
        /*18c4*/ 	.word	0x00000380
        /*18c8*/ 	.word	0x000000ff
        /*18cc*/ 	.word	0x00000018
        /*18d0*/ 	.short	0x0100
        /*18d2*/ 	.byte	0x08
	.zero		1


	//   ....[7]....
        /*18d4*/ 	.word	0x00000390
        /*18d8*/ 	.word	0x000000ff
        /*18dc*/ 	.word	0x00000050
        /*18e0*/ 	.short	0x0100
        /*18e2*/ 	.byte	0x08
	.zero		1


	//   ....[8]....
        /*18e4*/ 	.word	0x000003a0
        /*18e8*/ 	.word	0x000000ff
        /*18ec*/ 	.word	0x00000020
        /*18f0*/ 	.short	0x0100
        /*18f2*/ 	.byte	0x08
	.zero		1


	//   ....[9]....
        /*18f4*/ 	.word	0x000003b0
        /*18f8*/ 	.word	0x000000ff
        /*18fc*/ 	.word	0x00000058
        /*1900*/ 	.short	0x0100
        /*1902*/ 	.byte	0x08
	.zero		1


	//   ....[10]....
        /*1904*/ 	.word	0x000003c0
        /*1908*/ 	.word	0x000000ff
        /*190c*/ 	.word	0x00000028
        /*1910*/ 	.short	0x0100
        /*1912*/ 	.byte	0x08
	.zero		1


	//   ....[11]....
        /*1914*/ 	.word	0x000003d0
        /*1918*/ 	.word	0x000000ff
        /*191c*/ 	.word	0x00000060
        /*1920*/ 	.short	0x0100
        /*1922*/ 	.byte	0x08
	.zero		1


	//   ....[12]....
        /*1924*/ 	.word	0x000003e0
        /*1928*/ 	.word	0x000000ff
        /*192c*/ 	.word	0x00000030
        /*1930*/ 	.short	0x0100
        /*1932*/ 	.byte	0x08
	.zero		1


	//   ....[13]....
        /*1934*/ 	.word	0x000003f0
        /*1938*/ 	.word	0x000000ff
        /*193c*/ 	.word	0x00000068
        /*1940*/ 	.short	0x0100
        /*1942*/ 	.byte	0x08
	.zero		1


	//   ....[14]....
        /*1944*/ 	.word	0x000007b0
        /*1948*/ 	.word	0x000000ff
        /*194c*/ 	.word	0x00000080
        /*1950*/ 	.short	0x0100
        /*1952*/ 	.byte	0x07
	.zero		1


	//   ....[15]....
        /*1954*/ 	.word	0x000007e0
        /*1958*/ 	.word	0x000000ff
        /*195c*/ 	.word	0x00000088
        /*1960*/ 	.short	0x0100
        /*1962*/ 	.byte	0x07
	.zero		1


	//   ....[16]....
        /*1964*/ 	.word	0x00001690
        /*1968*/ 	.word	0x00000004
        /*196c*/ 	.word	0x00000000
        /*1970*/ 	.short	0x010a
        /*1972*/ 	.byte	0x3f
	.zero		1


	//   ....[17]....
        /*1974*/ 	.word	0x000016d0
        /*1978*/ 	.word	0x00000004
        /*197c*/ 	.word	0x00000000
        /*1980*/ 	.short	0x010a
        /*1982*/ 	.byte	0x3f
	.zero		1


	//   ....[18]....
        /*1984*/ 	.word	0x00002c60
        /*1988*/ 	.word	0x00000005
        /*198c*/ 	.word	0x00000000
        /*1990*/ 	.short	0x010a
        /*1992*/ 	.byte	0x3f
	.zero		1


	//   ....[19]....
        /*1994*/ 	.word	0x00002ca0
        /*1998*/ 	.word	0x00000005
        /*199c*/ 	.word	0x00000000
        /*19a0*/ 	.short	0x010a
        /*19a2*/ 	.byte	0x3f
	.zero		1


	//   ....[20]....
        /*19a4*/ 	.word	0x00004cc0
        /*19a8*/ 	.word	0x00000005
        /*19ac*/ 	.word	0x00000000
        /*19b0*/ 	.short	0x0101
        /*19b2*/ 	.byte	0x3f
	.zero		1


	//   ....[21]....
        /*19b4*/ 	.word	0x00004ef0
        /*19b8*/ 	.word	0x00000000
        /*19bc*/ 	.word	0x00000000
        /*19c0*/ 	.short	0x0101
        /*19c2*/ 	.byte	0x3f
	.zero		1


	//   ....[22]....
        /*19c4*/ 	.word	0x00017340
        /*19c8*/ 	.word	0x00000008
        /*19cc*/ 	.word	0x00000038
        /*19d0*/ 	.short	0x010a
        /*19d2*/ 	.byte	0x3f
	.zero		1


	//   ....[23]....
        /*19d4*/ 	.word	0x00017770
        /*19d8*/ 	.word	0x00000009
        /*19dc*/ 	.word	0x00000088
        /*19e0*/ 	.short	0x0101
        /*19e2*/ 	.byte	0x3f
	.zero		1


	//   ....[24]....
        /*19e4*/ 	.word	0x00017f00
        /*19e8*/ 	.word	0x00000005
        /*19ec*/ 	.word	0x00000000
        /*19f0*/ 	.short	0x010a
        /*19f2*/ 	.byte	0x3f
	.zero		1


	//   ....[25]....
        /*19f4*/ 	.word	0x00017f90
        /*19f8*/ 	.word	0x00000005
        /*19fc*/ 	.word	0x00000000
        /*1a00*/ 	.short	0x010a
        /*1a02*/ 	.byte	0x3f
	.zero		1


	//   ....[26]....
        /*1a04*/ 	.word	0x00018020
        /*1a08*/ 	.word	0x00000005
        /*1a0c*/ 	.word	0x00000000
        /*1a10*/ 	.short	0x010a
        /*1a12*/ 	.byte	0x3f
	.zero		1


	//   ....[27]....
        /*1a14*/ 	.word	0x000180b0
        /*1a18*/ 	.word	0x00000005
        /*1a1c*/ 	.word	0x00000000
        /*1a20*/ 	.short	0x010a
        /*1a22*/ 	.byte	0x3f
	.zero		1


	//   ....[28]....
        /*1a24*/ 	.word	0x00018140
        /*1a28*/ 	.word	0x00000005
        /*1a2c*/ 	.word	0x00000000
        /*1a30*/ 	.short	0x010a
        /*1a32*/ 	.byte	0x3f
	.zero		1


	//   ....[29]....
        /*1a34*/ 	.word	0x000181d0
        /*1a38*/ 	.word	0x00000005
        /*1a3c*/ 	.word	0x00000000
        /*1a40*/ 	.short	0x010a
        /*1a42*/ 	.byte	0x3f
	.zero		1


	//   ....[30]....
        /*1a44*/ 	.word	0x00018260
        /*1a48*/ 	.word	0x00000003
        /*1a4c*/ 	.word	0x00000000
        /*1a50*/ 	.short	0x010a
        /*1a52*/ 	.byte	0x3f
	.zero		1


	//   ....[31]....
        /*1a54*/ 	.word	0x000182c0
        /*1a58*/ 	.word	0x00000004
        /*1a5c*/ 	.word	0x00000000
        /*1a60*/ 	.short	0x010a
        /*1a62*/ 	.byte	0x3f
	.zero		1


	//   ....[32]....
        /*1a64*/ 	.word	0x00018310
        /*1a68*/ 	.word	0x00000005
        /*1a6c*/ 	.word	0x00000000
        /*1a70*/ 	.short	0x010a
        /*1a72*/ 	.byte	0x3f
	.zero		1


	//   ....[33]....
        /*1a74*/ 	.word	0x000183e0
        /*1a78*/ 	.word	0x00000008
        /*1a7c*/ 	.word	0x00000038
        /*1a80*/ 	.short	0x010a
        /*1a82*/ 	.byte	0x3f
	.zero		1


	//   ....[34]....
        /*1a84*/ 	.word	0x000184b0
        /*1a88*/ 	.word	0x00000005
        /*1a8c*/ 	.word	0x00000000
        /*1a90*/ 	.short	0x010a
        /*1a92*/ 	.byte	0x3f
	.zero		1


	//   ....[35]....
        /*1a94*/ 	.word	0x00018500
        /*1a98*/ 	.word	0x00000005
        /*1a9c*/ 	.word	0x00000000
        /*1aa0*/ 	.short	0x010a
        /*1aa2*/ 	.byte	0x3f
	.zero		1


	//   ....[36]....
        /*1aa4*/ 	.word	0x00018550
        /*1aa8*/ 	.word	0x00000005
        /*1aac*/ 	.word	0x00000000
        /*1ab0*/ 	.short	0x010a
        /*1ab2*/ 	.byte	0x3f
	.zero		1


	//   ....[37]....
        /*1ab4*/ 	.word	0x000185a0
        /*1ab8*/ 	.word	0x00000005
        /*1abc*/ 	.word	0x00000000
        /*1ac0*/ 	.short	0x010a
        /*1ac2*/ 	.byte	0x3f
	.zero		1


	//   ....[38]....
        /*1ac4*/ 	.word	0x000185f0
        /*1ac8*/ 	.word	0x00000005
        /*1acc*/ 	.word	0x00000000
        /*1ad0*/ 	.short	0x010a
        /*1ad2*/ 	.byte	0x3f
	.zero		1


	//   ....[39]....
        /*1ad4*/ 	.word	0x00018640
        /*1ad8*/ 	.word	0x00000005
        /*1adc*/ 	.word	0x00000000
        /*1ae0*/ 	.short	0x010a
        /*1ae2*/ 	.byte	0x3f
	.zero		1


	//----- nvinfo : EIATTR_NUM_MBARRIERS
	.align		4
.L_37:
        /*1ae4*/ 	.byte	0x03, 0x38
        /*1ae6*/ 	.short	0x0010


	//----- nvinfo : EIATTR_EXIT_INSTR_OFFSETS
	.align		4
        /*1ae8*/ 	.byte	0x04, 0x1c
        /*1aea*/ 	.short	(.L_39 - .L_38)


	//   ....[0]....
.L_38:
        /*1aec*/ 	.word	0x00000a90


	//   ....[1]....
        /*1af0*/ 	.word	0x00001320


	//   ....[2]....
        /*1af4*/ 	.word	0x000169a0


	//   ....[3]....
        /*1af8*/ 	.word	0x00016fc0


	//   ....[4]....
        /*1afc*/ 	.word	0x000182b0


	//----- nvinfo : EIATTR_MAX_THREADS
	.align		4
.L_39:
        /*1b00*/ 	.byte	0x04, 0x05
        /*1b02*/ 	.short	(.L_41 - .L_40)
.L_40:
        /*1b04*/ 	.word	0x00000180
        /*1b08*/ 	.word	0x00000001
        /*1b0c*/ 	.word	0x00000001


	//----- nvinfo : EIATTR_CRS_STACK_SIZE
	.align		4
.L_41:
        /*1b10*/ 	.byte	0x04, 0x1e
        /*1b12*/ 	.short	(.L_43 - .L_42)
.L_42:
        /*1b14*/ 	.word	0x00000000


	//----- nvinfo : EIATTR_CBANK_PARAM_SIZE
	.align		4
.L_43:
        /*1b18*/ 	.byte	0x03, 0x19
        /*1b1a*/ 	.short	0x0470


	//----- nvinfo : EIATTR_PARAM_CBANK
	.align		4
        /*1b1c*/ 	.byte	0x04, 0x0a
        /*1b1e*/ 	.short	(.L_45 - .L_44)
	.align		4
.L_44:
        /*1b20*/ 	.word	index@(.nv.constant0._ZN7cutlass13device_kernelINS_4gemm6kernel13GemmUniversalIN4cute5tupleIJiiiiEEENS1_10collective13CollectiveMmaINS1_34MainloopSm90TmaGmmaWarpSpecializedILi7ENS5_IJNS4_1CILi1EEENSA_ILi2EEESB_EEENS1_35KernelTmaWarpSpecializedCooperativeEEENS5_IJNSA_ILi256EEESG_NSA_ILi32EEEEEENS_10bfloat16_tENS5_IJlSB_lEEESJ_SK_NS4_8TiledMMAINS4_8MMA_AtomIJNS4_4SM904GMMA28MMA_64x256x16_F32BF16BF16_SSILNSO_5MajorE0ELSQ_0ELNSO_7ScaleInE1ELSR_1EEEEEENS4_6LayoutINS5_IJSC_SB_SB_EEENS5_IJSB_NSA_ILi0EEESW_EEEEENS5_IJNS4_10UnderscoreESZ_SZ_EEEEENS4_23SM90_TMA_LOAD_MULTICASTENS4_14ComposedLayoutINS4_7SwizzleILi2ELi4ELi3EEENS4_18smem_ptr_flag_bitsILi16EEENSU_INS5_IJNSA_ILi8EEESH_EEENS5_IJSH_SB_EEEEEEEvNS4_8identityENS4_13SM90_TMA_LOADES1C_vS1D_EENS_8epilogue10collective6detail29Sm90TmaWarpSpecializedAdapterINS1H_15DefaultEpilogueISJ_SK_SK_NS1G_6thread17LinearCombinationISJ_Li1EffLNS1L_9ScaleType4KindE0ELNS_15FloatRoundStyleE2ESJ_EENS1_15EpilogueDefaultEEEEEvvEEEEvNT_6ParamsE)
        /*1b24*/ 	.short	0x0210
        /*1b26*/ 	.short	0x0470


	//----- nvinfo : EIATTR_SW_WAR
	.align		4
.L_45:
        /*1b28*/ 	.byte	0x04, 0x36
        /*1b2a*/ 	.short	(.L_47 - .L_46)
.L_46:
        /*1b2c*/ 	.word	0x00000008
.L_47:


//--------------------- .nv.callgraph             --------------------------
	.section	.nv.callgraph,"",@"SHT_CUDA_CALLGRAPH"
	.align	4
	.sectionentsize	8
	.align		4
        /*0000*/ 	.word	0x00000000
	.align		4
        /*0004*/ 	.word	0xffffffff
	.align		4
        /*0008*/ 	.word	index@(_ZN7cutlass13device_kernelINS_4gemm6kernel13GemmUniversalIN4cute5tupleIJiiiiEEENS1_10collective13CollectiveMmaINS1_34MainloopSm90TmaGmmaWarpSpecializedILi7ENS5_IJNS4_1CILi1EEENSA_ILi2EEESB_EEENS1_35KernelTmaWarpSpecializedCooperativeEEENS5_IJNSA_ILi256EEESG_NSA_ILi32EEEEEENS_10bfloat16_tENS5_IJlSB_lEEESJ_SK_NS4_8TiledMMAINS4_8MMA_AtomIJNS4_4SM904GMMA28MMA_64x256x16_F32BF16BF16_SSILNSO_5MajorE0ELSQ_0ELNSO_7ScaleInE1ELSR_1EEEEEENS4_6LayoutINS5_IJSC_SB_SB_EEENS5_IJSB_NSA_ILi0EEESW_EEEEENS5_IJNS4_10UnderscoreESZ_SZ_EEEEENS4_23SM90_TMA_LOAD_MULTICASTENS4_14ComposedLayoutINS4_7SwizzleILi2ELi4ELi3EEENS4_18smem_ptr_flag_bitsILi16EEENSU_INS5_IJNSA_ILi8EEESH_EEENS5_IJSH_SB_EEEEEEEvNS4_8identityENS4_13SM90_TMA_LOADES1C_vS1D_EENS_8epilogue10collective6detail29Sm90TmaWarpSpecializedAdapterINS1H_15DefaultEpilogueISJ_SK_SK_NS1G_6thread17LinearCombinationISJ_Li1EffLNS1L_9ScaleType4KindE0ELNS_15FloatRoundStyleE2ESJ_EENS1_15EpilogueDefaultEEEEEvvEEEEvNT_6ParamsE)
	.align		4
        /*000c*/ 	.word	index@(__assertfail)
	.align		4
        /*0010*/ 	.word	0x00000000
	.align		4
        /*0014*/ 	.word	0xfffffffe
	.align		4
        /*0018*/ 	.word	0x00000000
	.align		4
        /*001c*/ 	.word	0xfffffffd
	.align		4
        /*0020*/ 	.word	0x00000000
	.align		4
        /*0024*/ 	.word	0xfffffffc


//--------------------- .nv.constant4             --------------------------
	.section	.nv.constant4,"a",@progbits
	.align	8
	.align		8
.nv.constant4:
        /*0000*/ 	.dword	__assertfail
	.align		8
        /*0008*/ 	.dword	__unnamed_1
	.align		8
        /*0010*/ 	.dword	_ZN40_INTERNAL_64e25421_4_k_cu_3f473354_292194cuda3std3__45__cpo5beginE
	.align		8
        /*0018*/ 	.dword	_ZN40_INTERNAL_64e25421_4_k_cu_3f473354_292194cuda3std3__45__cpo3endE
	.align		8
        /*0020*/ 	.dword	_ZN40_INTERNAL_64e25421_4_k_cu_3f473354_292194cuda3std3__45__cpo6cbeginE
	.align		8
        /*0028*/ 	.dword	_ZN40_INTERNAL_64e25421_4_k_cu_3f473354_292194cuda3std3__45__cpo4cendE
	.align		8
        /*0030*/ 	.dword	_ZN40_INTERNAL_64e25421_4_k_cu_3f473354_292194cuda3std3__442_GLOBAL__N__64e25421_4_k_cu_3f473354_292196ignoreE
	.align		8
        /*0038*/ 	.dword	_ZN40_INTERNAL_64e25421_4_k_cu_3f473354_292194cuda3std3__419piecewise_constructE
	.align		8
        /*0040*/ 	.dword	_ZN40_INTERNAL_64e25421_4_k_cu_3f473354_292194cuda3std3__48in_placeE
	.align		8
        /*0048*/ 	.dword	_ZN40_INTERNAL_64e25421_4_k_cu_3f473354_292194cuda3std6ranges3__45__cpo4swapE
	.align		8
        /*0050*/ 	.dword	_ZN40_INTERNAL_64e25421_4_k_cu_3f473354_292194cuda3std6ranges3__45__cpo9iter_moveE
	.align		8
        /*0058*/ 	.dword	_ZN40_INTERNAL_64e25421_4_k_cu_3f473354_292194cute7productE
	.align		8
        /*0060*/ 	.dword	_ZN40_INTERNAL_64e25421_4_k_cu_3f473354_292194cute1_E
	.align		8
        /*0068*/ 	.dword	$str$22
	.align		8
        /*0070*/ 	.dword	$str$23


//--------------------- .text._ZN7cutlass13device_kernelINS_4gemm6kernel13GemmUniversalIN4cute5tupleIJiiiiEEENS1_10collective13CollectiveMmaINS1_34MainloopSm90TmaGmmaWarpSpecializedILi7ENS5_IJNS4_1CILi1EEENSA_ILi2EEESB_EEENS1_35KernelTmaWarpSpecializedCooperativeEEENS5_IJNSA_ILi256EEESG_NSA_ILi32EEEEEENS_10bfloat16_tENS5_IJlSB_lEEESJ_SK_NS4_8TiledMMAINS4_8MMA_AtomIJNS4_4SM904GMMA28MMA_64x256x16_F32BF16BF16_SSILNSO_5MajorE0ELSQ_0ELNSO_7ScaleInE1ELSR_1EEEEEENS4_6LayoutINS5_IJSC_SB_SB_EEENS5_IJSB_NSA_ILi0EEESW_EEEEENS5_IJNS4_10UnderscoreESZ_SZ_EEEEENS4_23SM90_TMA_LOAD_MULTICASTENS4_14ComposedLayoutINS4_7SwizzleILi2ELi4ELi3EEENS4_18smem_ptr_flag_bitsILi16EEENSU_INS5_IJNSA_ILi8EEESH_EEENS5_IJSH_SB_EEEEEEEvNS4_8identityENS4_13SM90_TMA_LOADES1C_vS1D_EENS_8epilogue10collective6detail29Sm90TmaWarpSpecializedAdapterINS1H_15DefaultEpilogueISJ_SK_SK_NS1G_6thread17LinearCombinationISJ_Li1EffLNS1L_9ScaleType4KindE0ELNS_15FloatRoundStyleE2ESJ_EENS1_15EpilogueDefaultEEEEEvvEEEEvNT_6ParamsE --------------------------
	.section	.text._ZN7cutlass13device_kernelINS_4gemm6kernel13GemmUniversalIN4cute5tupleIJiiiiEEENS1_10collective13CollectiveMmaINS1_34MainloopSm90TmaGmmaWarpSpecializedILi7ENS5_IJNS4_1CILi1EEENSA_ILi2EEESB_EEENS1_35KernelTmaWarpSpecializedCooperativeEEENS5_IJNSA_ILi256EEESG_NSA_ILi32EEEEEENS_10bfloat16_tENS5_IJlSB_lEEESJ_SK_NS4_8TiledMMAINS4_8MMA_AtomIJNS4_4SM904GMMA28MMA_64x256x16_F32BF16BF16_SSILNSO_5MajorE0ELSQ_0ELNSO_7ScaleInE1ELSR_1EEEEEENS4_6LayoutINS5_IJSC_SB_SB_EEENS5_IJSB_NSA_ILi0EEESW_EEEEENS5_IJNS4_10UnderscoreESZ_SZ_EEEEENS4_23SM90_TMA_LOAD_MULTICASTENS4_14ComposedLayoutINS4_7SwizzleILi2ELi4ELi3EEENS4_18smem_ptr_flag_bitsILi16EEENSU_INS5_IJNSA_ILi8EEESH_EEENS5_IJSH_SB_EEEEEEEvNS4_8identityENS4_13SM90_TMA_LOADES1C_vS1D_EENS_8epilogue10collective6detail29Sm90TmaWarpSpecializedAdapterINS1H_15DefaultEpilogueISJ_SK_SK_NS1G_6thread17LinearCombinationISJ_Li1EffLNS1L_9ScaleType4KindE0ELNS_15FloatRoundStyleE2ESJ_EENS1_15EpilogueDefaultEEEEEvvEEEEvNT_6ParamsE,"ax",@progbits
	.align	128
.text._ZN7cutlass13device_kernelINS_4gemm6kernel13GemmUniversalIN4cute5tupleIJiiiiEEENS1_10collective13CollectiveMmaINS1_34MainloopSm90TmaGmmaWarpSpecializedILi7ENS5_IJNS4_1CILi1EEENSA_ILi2EEESB_EEENS1_35KernelTmaWarpSpecializedCooperativeEEENS5_IJNSA_ILi256EEESG_NSA_ILi32EEEEEENS_10bfloat16_tENS5_IJlSB_lEEESJ_SK_NS4_8TiledMMAINS4_8MMA_AtomIJNS4_4SM904GMMA28MMA_64x256x16_F32BF16BF16_SSILNSO_5MajorE0ELSQ_0ELNSO_7ScaleInE1ELSR_1EEEEEENS4_6LayoutINS5_IJSC_SB_SB_EEENS5_IJSB_NSA_ILi0EEESW_EEEEENS5_IJNS4_10UnderscoreESZ_SZ_EEEEENS4_23SM90_TMA_LOAD_MULTICASTENS4_14ComposedLayoutINS4_7SwizzleILi2ELi4ELi3EEENS4_18smem_ptr_flag_bitsILi16EEENSU_INS5_IJNSA_ILi8EEESH_EEENS5_IJSH_SB_EEEEEEEvNS4_8identityENS4_13SM90_TMA_LOADES1C_vS1D_EENS_8epilogue10collective6detail29Sm90TmaWarpSpecializedAdapterINS1H_15DefaultEpilogueISJ_SK_SK_NS1G_6thread17LinearCombinationISJ_Li1EffLNS1L_9ScaleType4KindE0ELNS_15FloatRoundStyleE2ESJ_EENS1_15EpilogueDefaultEEEEEvvEEEEvNT_6ParamsE:
        .type           _ZN7cutlass13device_kernelINS_4gemm6kernel13GemmUniversalIN4cute5tupleIJiiiiEEENS1_10collective13CollectiveMmaINS1_34MainloopSm90TmaGmmaWarpSpecializedILi7ENS5_IJNS4_1CILi1EEENSA_ILi2EEESB_EEENS1_35KernelTmaWarpSpecializedCooperativeEEENS5_IJNSA_ILi256EEESG_NSA_ILi32EEEEEENS_10bfloat16_tENS5_IJlSB_lEEESJ_SK_NS4_8TiledMMAINS4_8MMA_AtomIJNS4_4SM904GMMA28MMA_64x256x16_F32BF16BF16_SSILNSO_5MajorE0ELSQ_0ELNSO_7ScaleInE1ELSR_1EEEEEENS4_6LayoutINS5_IJSC_SB_SB_EEENS5_IJSB_NSA_ILi0EEESW_EEEEENS5_IJNS4_10UnderscoreESZ_SZ_EEEEENS4_23SM90_TMA_LOAD_MULTICASTENS4_14ComposedLayoutINS4_7SwizzleILi2ELi4ELi3EEENS4_18smem_ptr_flag_bitsILi16EEENSU_INS5_IJNSA_ILi8EEESH_EEENS5_IJSH_SB_EEEEEEEvNS4_8identityENS4_13SM90_TMA_LOADES1C_vS1D_EENS_8epilogue10collective6detail29Sm90TmaWarpSpecializedAdapterINS1H_15DefaultEpilogueISJ_SK_SK_NS1G_6thread17LinearCombinationISJ_Li1EffLNS1L_9ScaleType4KindE0ELNS_15FloatRoundStyleE2ESJ_EENS1_15EpilogueDefaultEEEEEvvEEEEvNT_6ParamsE,@function
        .size           _ZN7cutlass13device_kernelINS_4gemm6kernel13GemmUniversalIN4cute5tupleIJiiiiEEENS1_10collective13CollectiveMmaINS1_34MainloopSm90TmaGmmaWarpSpecializedILi7ENS5_IJNS4_1CILi1EEENSA_ILi2EEESB_EEENS1_35KernelTmaWarpSpecializedCooperativeEEENS5_IJNSA_ILi256EEESG_NSA_ILi32EEEEEENS_10bfloat16_tENS5_IJlSB_lEEESJ_SK_NS4_8TiledMMAINS4_8MMA_AtomIJNS4_4SM904GMMA28MMA_64x256x16_F32BF16BF16_SSILNSO_5MajorE0ELSQ_0ELNSO_7ScaleInE1ELSR_1EEEEEENS4_6LayoutINS5_IJSC_SB_SB_EEENS5_IJSB_NSA_ILi0EEESW_EEEEENS5_IJNS4_10UnderscoreESZ_SZ_EEEEENS4_23SM90_TMA_LOAD_MULTICASTENS4_14ComposedLayoutINS4_7SwizzleILi2ELi4ELi3EEENS4_18smem_ptr_flag_bitsILi16EEENSU_INS5_IJNSA_ILi8EEESH_EEENS5_IJSH_SB_EEEEEEEvNS4_8identityENS4_13SM90_TMA_LOADES1C_vS1D_EENS_8epilogue10collective6detail29Sm90TmaWarpSpecializedAdapterINS1H_15DefaultEpilogueISJ_SK_SK_NS1G_6thread17LinearCombinationISJ_Li1EffLNS1L_9ScaleType4KindE0ELNS_15FloatRoundStyleE2ESJ_EENS1_15EpilogueDefaultEEEEEvvEEEEvNT_6ParamsE,(.L_x_587 - _ZN7cutlass13device_kernelINS_4gemm6kernel13GemmUniversalIN4cute5tupleIJiiiiEEENS1_10collective13CollectiveMmaINS1_34MainloopSm90TmaGmmaWarpSpecializedILi7ENS5_IJNS4_1CILi1EEENSA_ILi2EEESB_EEENS1_35KernelTmaWarpSpecializedCooperativeEEENS5_IJNSA_ILi256EEESG_NSA_ILi32EEEEEENS_10bfloat16_tENS5_IJlSB_lEEESJ_SK_NS4_8TiledMMAINS4_8MMA_AtomIJNS4_4SM904GMMA28MMA_64x256x16_F32BF16BF16_SSILNSO_5MajorE0ELSQ_0ELNSO_7ScaleInE1ELSR_1EEEEEENS4_6LayoutINS5_IJSC_SB_SB_EEENS5_IJSB_NSA_ILi0EEESW_EEEEENS5_IJNS4_10UnderscoreESZ_SZ_EEEEENS4_23SM90_TMA_LOAD_MULTICASTENS4_14ComposedLayoutINS4_7SwizzleILi2ELi4ELi3EEENS4_18smem_ptr_flag_bitsILi16EEENSU_INS5_IJNSA_ILi8EEESH_EEENS5_IJSH_SB_EEEEEEEvNS4_8identityENS4_13SM90_TMA_LOADES1C_vS1D_EENS_8epilogue10collective6detail29Sm90TmaWarpSpecializedAdapterINS1H_15DefaultEpilogueISJ_SK_SK_NS1G_6thread17LinearCombinationISJ_Li1EffLNS1L_9ScaleType4KindE0ELNS_15FloatRoundStyleE2ESJ_EENS1_15EpilogueDefaultEEEEEvvEEEEvNT_6ParamsE)
        .other          _ZN7cutlass13device_kernelINS_4gemm6kernel13GemmUniversalIN4cute5tupleIJiiiiEEENS1_10collective13CollectiveMmaINS1_34MainloopSm90TmaGmmaWarpSpecializedILi7ENS5_IJNS4_1CILi1EEENSA_ILi2EEESB_EEENS1_35KernelTmaWarpSpecializedCooperativeEEENS5_IJNSA_ILi256EEESG_NSA_ILi32EEEEEENS_10bfloat16_tENS5_IJlSB_lEEESJ_SK_NS4_8TiledMMAINS4_8MMA_AtomIJNS4_4SM904GMMA28MMA_64x256x16_F32BF16BF16_SSILNSO_5MajorE0ELSQ_0ELNSO_7ScaleInE1ELSR_1EEEEEENS4_6LayoutINS5_IJSC_SB_SB_EEENS5_IJSB_NSA_ILi0EEESW_EEEEENS5_IJNS4_10UnderscoreESZ_SZ_EEEEENS4_23SM90_TMA_LOAD_MULTICASTENS4_14ComposedLayoutINS4_7SwizzleILi2ELi4ELi3EEENS4_18smem_ptr_flag_bitsILi16EEENSU_INS5_IJNSA_ILi8EEESH_EEENS5_IJSH_SB_EEEEEEEvNS4_8identityENS4_13SM90_TMA_LOADES1C_vS1D_EENS_8epilogue10collective6detail29Sm90TmaWarpSpecializedAdapterINS1H_15DefaultEpilogueISJ_SK_SK_NS1G_6thread17LinearCombinationISJ_Li1EffLNS1L_9ScaleType4KindE0ELNS_15FloatRoundStyleE2ESJ_EENS1_15EpilogueDefaultEEEEEvvEEEEvNT_6ParamsE,@"STO_CUDA_ENTRY STV_DEFAULT"
_ZN7cutlass13device_kernelINS_4gemm6kernel13GemmUniversalIN4cute5tupleIJiiiiEEENS1_10collective13CollectiveMmaINS1_34MainloopSm90TmaGmmaWarpSpecializedILi7ENS5_IJNS4_1CILi1EEENSA_ILi2EEESB_EEENS1_35KernelTmaWarpSpecializedCooperativeEEENS5_IJNSA_ILi256EEESG_NSA_ILi32EEEEEENS_10bfloat16_tENS5_IJlSB_lEEESJ_SK_NS4_8TiledMMAINS4_8MMA_AtomIJNS4_4SM904GMMA28MMA_64x256x16_F32BF16BF16_SSILNSO_5MajorE0ELSQ_0ELNSO_7ScaleInE1ELSR_1EEEEEENS4_6LayoutINS5_IJSC_SB_SB_EEENS5_IJSB_NSA_ILi0EEESW_EEEEENS5_IJNS4_10UnderscoreESZ_SZ_EEEEENS4_23SM90_TMA_LOAD_MULTICASTENS4_14ComposedLayoutINS4_7SwizzleILi2ELi4ELi3EEENS4_18smem_ptr_flag_bitsILi16EEENSU_INS5_IJNSA_ILi8EEESH_EEENS5_IJSH_SB_EEEEEEEvNS4_8identityENS4_13SM90_TMA_LOADES1C_vS1D_EENS_8epilogue10collective6detail29Sm90TmaWarpSpecializedAdapterINS1H_15DefaultEpilogueISJ_SK_SK_NS1G_6thread17LinearCombinationISJ_Li1EffLNS1L_9ScaleType4KindE0ELNS_15FloatRoundStyleE2ESJ_EENS1_15EpilogueDefaultEEEEEvvEEEEvNT_6ParamsE:
[----:B------:R-:W0:Y:S02]  /*0000*/  LDC R1, c[0x0][0x28] ;  /* 0x00000a00ff017b82 */ /* 0x000e240000000800 */
[----:B0-----:R-:W-:Y:S01]  /*0010*/  VIADD R1, R1, 0xfffffb40 ;  /* 0xfffffb4001017836 */ /* 0x001fe20000000000 */
[----:B------:R-:W0:Y:S01]  /*0020*/  S2R R5, SR_TID.X ;  /* 0x0000000000057919 */ /* 0x000e220000002100 */
[----:B------:R-:W-:Y:S01]  /*0030*/  ELECT P0, URZ, PT ;  /* 0x00000000003f782f */ /* 0x000fe20003800000 */
[----:B------:R-:W-:Y:S01]  /*0040*/  BSSY B0, `(.L_x_0) ;  /* 0x0000015000007945 */ /* 0x000fe20003800000 */
[--C-:B0-----:R-:W-:Y:S02]  /*0050*/  SHF.R.U32.HI R0, RZ, 0x5, R5.reuse ;  /* 0x00000005ff007819 */ /* 0x101fe40000011605 */
[----:B------:R-:W-:-:S03]  /*0060*/  SHF.R.U32.HI R2, RZ, 0x7, R5 ;  /* 0x00000007ff027819 */ /* 0x000fc60000011605 */
[----:B------:R-:W0:Y:S04]  /*0070*/  SHFL.IDX PT, R3, R0, RZ, 0x1f ;  /* 0x00001fff00037589 */ /* 0x000e2800000e0000 */
[----:B------:R-:W1:Y:S01]  /*0080*/  SHFL.IDX PT, R2, R2, RZ, 0x1f ;  /* 0x00001fff02027589 */ /* 0x000e6200000e0000 */
[----:B0-----:R-:W-:Y:S02]  /*0090*/  R2UR UR9, R3 ;  /* 0x00000000030972ca */ /* 0x001fe400000e0000 */
[----:B-1----:R-:W-:-:S11]  /*00a0*/  R2UR UR5, R2 ;  /* 0x00000000020572ca */ /* 0x002fd600000e0000 */
[----:B------:R-:W-:Y:S02]  /*00b0*/  USHF.R.S32.HI UR4, URZ, 0x1f, UR9 ;  /* 0x0000001f3f047899 */ /* 0x000fe40008011409 */
[----:B------:R-:W-:Y:S02]  /*00c0*/  ISETP.NE.OR P0, PT, RZ, UR9, !P0 ;  /* 0x00000009ff007c0c */ /* 0x000fe4000c705670 */
[----:B------:R-:W-:-:S04]  /*00d0*/  ULEA.HI UR4, UR4, UR9, URZ, 0x2 ;  /* 0x0000000904047291 */ /* 0x000fc8000f8f103f */
[----:B------:R-:W-:-:S04]  /*00e0*/  ULOP3.LUT UR4, UR4, 0xfffffffc, URZ, 0xc0, !UPT ;  /* 0xfffffffc04047892 */ /* 0x000fc8000f8ec03f */
[----:B------:R-:W-:-:S03]  /*00f0*/  UIADD3 UR9, UR9, -UR4, URZ ;  /* 0x8000000409097290 */ /* 0x000fc6000fffe03f */
[----:B------:R-:W-:Y:S09]  /*0100*/  @P0 BRA `(.L_x_1) ;  /* 0x0000000000200947 */ /* 0x000ff20003800000 */
[----:B------:R-:W-:Y:S02]  /*0110*/  ULDC.64 UR6, c[0x0][0x198] ;  /* 0x0000660000067ab9 */ /* 0x000fe40000000a00 */
[----:B------:R-:W-:Y:S02]  /*0120*/  UIADD3 UR10, UP0, UR6, 0xf0, URZ ;  /* 0x000000f0060a7890 */ /* 0x000fe4000ff1e03f */
[----:B------:R-:W-:Y:S02]  /*0130*/  UIADD3 UR6, UP1, UR6, 0x1f0, URZ ;  /* 0x000001f006067890 */ /* 0x000fe4000ff3e03f */
[----:B------:R-:W-:Y:S02]  /*0140*/  UIADD3.X UR11, URZ, UR7, URZ, UP0, !UPT ;  /* 0x000000073f0b7290 */ /* 0x000fe400087fe43f */
[----:B------:R-:W-:-:S07]  /*0150*/  UIADD3.X UR7, URZ, UR7, URZ, UP1, !UPT ;  /* 0x000000073f077290 */ /* 0x000fce0008ffe43f */
[----:B------:R0:W-:Y:S02]  /*0160*/  UTMACCTL.PF [UR10] ;  /* 0x000000000a0079b9 */ /* 0x0001e40008040000 */
[----:B------:R0:W-:Y:S02]  /*0170*/  UTMACCTL.PF [UR6] ;  /* 0x00000000060079b9 */ /* 0x0001e40008040000 */
[----:B0-----:R-:W-:Y:S01]  /*0180*/  NOP ;  /* 0x0000000000007918 */ /* 0x001fe20000000000 */
.L_x_1:
[----:B------:R-:W-:Y:S05]  /*0190*/  BSYNC B0 ;  /* 0x0000000000007941 */ /* 0x000fea0003800000 */
.L_x_0:
[----:B------:R-:W0:Y:S01]  /*01a0*/  SHFL.IDX PT, R2, R0, RZ, 0x1f ;  /* 0x00001fff00027589 */ /* 0x000e2200000e0000 */
[----:B------:R-:W-:Y:S01]  /*01b0*/  UISETP.NE.AND UP0, UPT, UR9, 0x3, UPT ;  /* 0x000000030900788c */ /* 0x000fe2000bf05270 */
[----:B------:R-:W-:Y:S01]  /*01c0*/  ISETP.NE.AND P2, PT, RZ, UR5, PT ;  /* 0x00000005ff007c0c */ /* 0x000fe2000bf45270 */
[----:B------:R-:W-:Y:S02]  /*01d0*/  UIADD3 UR16, UR5, -0x1, URZ ;  /* 0xffffffff05107890 */ /* 0x000fe4000fffe03f */
[----:B------:R-:W-:Y:S02]  /*01e0*/  UISETP.EQ.OR UP0, UPT, UR9, URZ, !UP0 ;  /* 0x0000003f0900728c */ /* 0x000fe4000c702670 */
[----:B------:R-:W-:Y:S02]  /*01f0*/  UISETP.GE.U32.AND UP1, UPT, UR16, 0x2, UPT ;  /* 0x000000021000788c */ /* 0x000fe4000bf26070 */
[----:B------:R-:W-:-:S04]  /*0200*/  UISETP.EQ.AND UP0, UPT, UR5, URZ, UP0 ;  /* 0x0000003f0500728c */ /* 0x000fc80008702270 */
[----:B------:R-:W-:-:S04]  /*0210*/  USEL UR40, URZ, 0x1, !UP0 ;  /* 0x000000013f287887 */ /* 0x000fc8000c000000 */
[----:B------:R-:W-:Y:S01]  /*0220*/  USEL UR40, UR40, 0x2, UP1 ;  /* 0x0000000228287887 */ /* 0x000fe20008800000 */
[----:B0-----:R-:W-:-:S13]  /*0230*/  ISETP.NE.AND P0, PT, R2, RZ, PT ;  /* 0x000000ff0200720c */ /* 0x001fda0003f05270 */
[----:B------:R-:W-:Y:S05]  /*0240*/  @P0 BRA `(.L_x_2) ;  /* 0x0000000000700947 */ /* 0x000fea0003800000 */
[----:B------:R-:W0:Y:S01]  /*0250*/  S2UR UR8, SR_CgaCtaId ;  /* 0x00000000000879c3 */ /* 0x000e220000008800 */
[----:B------:R-:W-:Y:S01]  /*0260*/  UMOV UR4, 0x400 ;  /* 0x0000040000047882 */ /* 0x000fe20000000000 */
[----:B------:R-:W-:Y:S01]  /*0270*/  UMOV UR5, 0x1 ;  /* 0x0000000100057882 */ /* 0x000fe20000000000 */
[----:B------:R-:W-:Y:S01]  /*0280*/  UMOV UR6, 0x4 ;  /* 0x0000000400067882 */ /* 0x000fe20000000000 */
[----:B------:R-:W-:Y:S01]  /*0290*/  ELECT P0, URZ, PT ;  /* 0x00000000003f782f */ /* 0x000fe20003800000 */
[----:B------:R-:W-:-:S04]  /*02a0*/  UIADD3 UR6, -UR6, 0x100000, URZ ;  /* 0x0010000006067890 */ /* 0x000fc8000fffe13f */
[----:B------:R-:W-:Y:S02]  /*02b0*/  USHF.L.U32 UR7, UR6, 0xb, URZ ;  /* 0x0000000b06077899 */ /* 0x000fe4000800063f */
[----:B------:R-:W-:Y:S02]  /*02c0*/  USHF.L.U32 UR6, UR6, 0x1, URZ ;  /* 0x0000000106067899 */ /* 0x000fe4000800063f */
[----:B0-----:R-:W-:Y:S02]  /*02d0*/  ULEA UR8, UR8, UR4, 0x18 ;  /* 0x0000000408087291 */ /* 0x001fe4000f8ec03f */
[----:B------:R-:W-:-:S04]  /*02e0*/  UIADD3 UR4, -UR5, 0x100000, URZ ;  /* 0x0010000005047890 */ /* 0x000fc8000fffe13f */
[----:B------:R-:W-:Y:S02]  /*02f0*/  USHF.L.U32 UR5, UR4, 0xb, URZ ;  /* 0x0000000b04057899 */ /* 0x000fe4000800063f */
[----:B------:R-:W-:Y:S01]  /*0300*/  USHF.L.U32 UR4, UR4, 0x1, URZ ;  /* 0x0000000104047899 */ /* 0x000fe2000800063f */
[----:B------:R-:W0:Y:S11]  /*0310*/  FENCE.VIEW.ASYNC.S ;  /* 0x00000000000073c6 */ /* 0x000e360000000000 */
[----:B0-----:R0:W1:Y:S01]  /*0320*/  SYNCS.EXCH.64 URZ, [UR8], UR4 ;  /* 0x00000004083f75b2 */ /* 0x0010620008000100 */
[----:B------:R0:W2:Y:S01]  /*0330*/  SYNCS.EXCH.64 URZ, [UR8+0x38], UR6 ;  /* 0x00003806083f75b2 */ /* 0x0000a20008000100 */
[----:B------:R0:W3:Y:S01]  /*0340*/  SYNCS.EXCH.64 URZ, [UR8+0x8], UR4 ;  /* 0x00000804083f75b2 */ /* 0x0000e20008000100 */
[----:B------:R0:W4:Y:S01]  /*0350*/  SYNCS.EXCH.64 URZ, [UR8+0x40], UR6 ;  /* 0x00004006083f75b2 */ /* 0x0001220008000100 */
[----:B------:R0:W0:Y:S01]  /*0360*/  SYNCS.EXCH.64 URZ, [UR8+0x10], UR4 ;  /* 0x00001004083f75b2 */ /* 0x0000220008000100 */
        /* <DEDUP_REMOVED lines=9> */
[----:B------:R-:W-:Y:S01]  /*0400*/  NOP ;  /* 0x0000000000007918 */ /* 0x000fe20000000000 */
.L_x_2:
[----:B------:R-:W5:Y:S01]  /*0410*/  S2UR UR10, SR_CTAID.Y ;  /* 0x00000000000a79c3 */ /* 0x000f620000002600 */
[----:B------:R-:W1:Y:S01]  /*0420*/  SHFL.IDX PT, R0, R0, RZ, 0x1f ;  /* 0x00001fff00007589 */ /* 0x000e6200000e0000 */
[----:B------:R-:W-:Y:S02]  /*0430*/  SHF.R.S32.HI R3, RZ, 0x1f, R5 ;  /* 0x0000001fff037819 */ /* 0x000fe40000011405 */
[----:B------:R-:W-:Y:S02]  /*0440*/  ELECT P0, URZ, PT ;  /* 0x00000000003f782f */ /* 0x000fe40003800000 */
[----:B------:R-:W-:Y:S01]  /*0450*/  SHF.R.S32.HI R7, RZ, 0x1f, R2 ;  /* 0x0000001fff077819 */ /* 0x000fe20000011402 */
[----:B0-----:R-:W-:Y:S01]  /*0460*/  ULDC UR4, c[0x0][0x154] ;  /* 0x0000550000047ab9 */ /* 0x001fe20000000800 */
[----:B------:R-:W-:Y:S01]  /*0470*/  LEA.HI R3, R3, R5, RZ, 0x7 ;  /* 0x0000000503037211 */ /* 0x000fe200078f38ff */
[----:B------:R-:W-:Y:S01]  /*0480*/  ULDC UR11, c[0x0][0x148] ;  /* 0x00005200000b7ab9 */ /* 0x000fe20000000800 */
[----:B------:R-:W0:Y:S01]  /*0490*/  S2UR UR13, SR_CTAID.X ;  /* 0x00000000000d79c3 */ /* 0x000e220000002500 */
[----:B------:R-:W-:Y:S01]  /*04a0*/  LEA.HI R7, R7, R2, RZ, 0x2 ;  /* 0x0000000207077211 */ /* 0x000fe200078f10ff */
[----:B------:R-:W-:Y:S01]  /*04b0*/  NOP ;  /* 0x0000000000007918 */ /* 0x000fe20000000000 */
[----:B------:R-:W-:Y:S01]  /*04c0*/  LOP3.LUT R3, R3, 0xffffff80, RZ, 0xc0, !PT ;  /* 0xffffff8003037812 */ /* 0x000fe200078ec0ff */
[----:B------:R-:W-:Y:S01]  /*04d0*/  NOP ;  /* 0x0000000000007918 */ /* 0x000fe20000000000 */
[----:B------:R-:W-:-:S03]  /*04e0*/  LOP3.LUT R7, R7, 0x3ffffffc, RZ, 0xc0, !PT ;  /* 0x3ffffffc07077812 */ /* 0x000fc600078ec0ff */
[----:B------:R-:W-:Y:S02]  /*04f0*/  IMAD.IADD R3, R5, 0x1, -R3 ;  /* 0x0000000105037824 */ /* 0x000fe400078e0a03 */
[----:B------:R-:W-:Y:S01]  /*0500*/  IMAD.IADD R2, R2, 0x1, -R7 ;  /* 0x0000000102027824 */ /* 0x000fe200078e0a07 */
[----:B-----5:R-:W-:Y:S02]  /*0510*/  I2FP.F32.U32 R4, UR10 ;  /* 0x0000000a00047c45 */ /* 0x020fe40008201000 */
[----:B-1----:R-:W-:Y:S02]  /*0520*/  ISETP.NE.OR P0, PT, R0, RZ, !P0 ;  /* 0x000000ff0000720c */ /* 0x002fe40004705670 */
[----:B------:R-:W-:Y:S01]  /*0530*/  SHF.R.S32.HI R0, RZ, 0x1f, R3 ;  /* 0x0000001fff007819 */ /* 0x000fe20000011403 */
[----:B------:R-:W-:Y:S01]  /*0540*/  FMUL R8, R4, UR4 ;  /* 0x0000000404087c20 */ /* 0x000fe20008400000 */
[----:B------:R-:W-:Y:S01]  /*0550*/  ULDC UR4, c[0x0][0x150] ;  /* 0x0000540000047ab9 */ /* 0x000fe20000000800 */
[----:B0-----:R-:W-:-:S02]  /*0560*/  I2FP.F32.U32 R4, UR13 ;  /* 0x0000000d00047c45 */ /* 0x001fc40008201000 */
[----:B------:R-:W-:Y:S02]  /*0570*/  LEA.HI R0, R0, R3, RZ, 0x3 ;  /* 0x0000000300007211 */ /* 0x000fe400078f18ff */
[----:B------:R-:W0:Y:S01]  /*0580*/  F2I.U32.TRUNC.NTZ R8, R8 ;  /* 0x0000000800087305 */ /* 0x000e22000020f000 */
[----:B------:R-:W-:Y:S01]  /*0590*/  FMUL R6, R4, UR4 ;  /* 0x0000000404067c20 */ /* 0x000fe20008400000 */
[--C-:B------:R-:W-:Y:S02]  /*05a0*/  SHF.R.S32.HI R4, RZ, 0x3, R0.reuse ;  /* 0x00000003ff047819 */ /* 0x100fe40000011400 */
[----:B------:R-:W-:Y:S01]  /*05b0*/  VOTEU.ALL UP0, P0 ;  /* 0x00000000003f7886 */ /* 0x000fe20000000000 */
[----:B------:R-:W-:Y:S01]  /*05c0*/  SHF.R.S32.HI R5, RZ, 0x1f, R0 ;  /* 0x0000001fff057819 */ /* 0x000fe20000011400 */
[----:B------:R-:W-:Y:S01]  /*05d0*/  UMOV UR4, 0x20 ;  /* 0x0000002000047882 */ /* 0x000fe20000000000 */
[----:B------:R-:W1:Y:S01]  /*05e0*/  LDC R0, c[0x0][0x140] ;  /* 0x00005000ff007b82 */ /* 0x000e620000000800 */
[----:B------:R-:W5:Y:S01]  /*05f0*/  F2I.U32.TRUNC.NTZ R6, R6 ;  /* 0x0000000600067305 */ /* 0x000f62000020f000 */
[----:B------:R-:W-:Y:S01]  /*0600*/  LEA.HI R5, R5, R4, RZ, 0x2 ;  /* 0x0000000405057211 */ /* 0x000fe200078f10ff */
[----:B------:R-:W-:Y:S01]  /*0610*/  @!UP0 UMOV UR7, 0x400 ;  /* 0x0000040000078882 */ /* 0x000fe20000000000 */
[----:B------:R-:W-:-:S04]  /*0620*/  @!UP0 UIADD3 UR4, -UR4, 0x100000, URZ ;  /* 0x0010000004048890 */ /* 0x000fc8000fffe13f */
[----:B------:R-:W-:Y:S02]  /*0630*/  @!UP0 USHF.L.U32 UR5, UR4, 0xb, URZ ;  /* 0x0000000b04058899 */ /* 0x000fe4000800063f */
[----:B------:R-:W-:Y:S01]  /*0640*/  @!UP0 USHF.L.U32 UR4, UR4, 0x1, URZ ;  /* 0x0000000104048899 */ /* 0x000fe2000800063f */
[----:B------:R-:W-:Y:S01]  /*0650*/  LOP3.LUT R5, R5, 0xfffffffc, RZ, 0xc0, !PT ;  /* 0xfffffffc05057812 */ /* 0x000fe200078ec0ff */
[----:B------:R-:W-:Y:S01]  /*0660*/  VOTEU.ALL UP1, P0 ;  /* 0x00000000003f7886 */ /* 0x000fe20000020000 */
[----:B------:R-:W2:Y:S01]  /*0670*/  @!UP0 S2UR UR8, SR_CgaCtaId ;  /* 0x00000000000889c3 */ /* 0x000ea20000008800 */
[----:B0-----:R-:W-:Y:S02]  /*0680*/  R2UR UR12, R8 ;  /* 0x00000000080c72ca */ /* 0x001fe400000e0000 */
[----:B------:R-:W-:-:S04]  /*0690*/  IMAD.IADD R5, R4, 0x1, -R5 ;  /* 0x0000000104057824 */ /* 0x000fc800078e0a05 */
[----:B------:R-:W-:Y:S01]  /*06a0*/  IMAD R2, R2, 0x4, R5 ;  /* 0x0000000402027824 */ /* 0x000fe200078e0205 */
[----:B-----5:R-:W-:-:S03]  /*06b0*/  R2UR UR6, R6 ;  /* 0x00000000060672ca */ /* 0x020fc600000e0000 */
[----:B------:R-:W-:-:S03]  /*06c0*/  IMAD.SHL.U32 R5, R2, 0x4, RZ ;  /* 0x0000000402057824 */ /* 0x000fc600078e00ff */
[----:B------:R-:W-:Y:S02]  /*06d0*/  UIADD3 UR12, -UR12, URZ, URZ ;  /* 0x0000003f0c0c7290 */ /* 0x000fe4000fffe13f */
[----:B------:R-:W-:Y:S02]  /*06e0*/  LOP3.LUT R152, R2, 0xc, R5, 0x78, !PT ;  /* 0x0000000c02987812 */ /* 0x000fe400078e7805 */
[----:B------:R-:W-:Y:S01]  /*06f0*/  UIMAD UR14, UR11, UR12, UR10 ;  /* 0x0000000c0b0e72a4 */ /* 0x000fe2000f8e020a */
[----:B-1----:R-:W-:Y:S02]  /*0700*/  ISETP.EQ.U32.AND P3, PT, R0, 0x1, PT ;  /* 0x000000010000780c */ /* 0x002fe40003f62070 */
[----:B------:R-:W-:Y:S02]  /*0710*/  UIADD3 UR6, -UR6, URZ, URZ ;  /* 0x0000003f06067290 */ /* 0x000fe4000fffe13f */
[----:B--2---:R-:W-:Y:S01]  /*0720*/  @!UP0 ULEA UR7, UR8, UR7, 0x18 ;  /* 0x0000000708078291 */ /* 0x004fe2000f8ec03f */
[----:B------:R-:W-:Y:S01]  /*0730*/  ISETP.NE.AND P1, PT, R152, UR14, PT ;  /* 0x0000000e98007c0c */ /* 0x000fe2000bf25270 */
[----:B------:R-:W-:Y:S01]  /*0740*/  VOTEU.ALL UP0, P0 ;  /* 0x00000000003f7886 */ /* 0x000fe20000000000 */
[----:B------:R-:W-:Y:S01]  /*0750*/  ULDC UR8, c[0x0][0x144] ;  /* 0x0000510000087ab9 */ /* 0x000fe20000000800 */
[----:B------:R-:W-:Y:S01]  /*0760*/  LOP3.LUT P0, RZ, R3, 0x7, RZ, 0xc0, !PT ;  /* 0x0000000703ff7812 */ /* 0x000fe2000780c0ff */
[----:B------:R-:W-:-:S03]  /*0770*/  UIMAD UR8, UR8, UR6, UR13 ;  /* 0x00000006080872a4 */ /* 0x000fc6000f8e020d */
[----:B------:R-:W-:-:S03]  /*0780*/  ISETP.LT.U32.AND P0, PT, R152, 0x2, !P0 ;  /* 0x000000029800780c */ /* 0x000fc60004701070 */
[----:B------:R-:W-:Y:S01]  /*0790*/  ISETP.EQ.OR P1, PT, RZ, UR8, !P1 ;  /* 0x00000008ff007c0c */ /* 0x000fe2000cf22670 */
[----:B------:R-:W0:Y:S02]  /*07a0*/  FENCE.VIEW.ASYNC.S ;  /* 0x00000000000073c6 */ /* 0x000e240000000000 */
[----:B0-----:R0:W1:Y:S01]  /*07b0*/  @!UP0 SYNCS.EXCH.64 URZ, [UR7+0x80], UR4 ;  /* 0x00008004073f85b2 */ /* 0x0010620008000100 */
[----:B------:R-:W-:-:S04]  /*07c0*/  PLOP3.LUT P0, PT, P0, P1, PT, 0x80, 0x0 ;  /* 0x000000000000781c */ /* 0x000fc80000703070 */
[----:B------:R-:W-:Y:S01]  /*07d0*/  P2R R17, PR, RZ, 0x1 ;  /* 0x00000001ff117803 */ /* 0x000fe20000000000 */
[----:B------:R0:W2:Y:S01]  /*07e0*/  @!UP1 SYNCS.EXCH.64 URZ, [UR7+0x88], UR4 ;  /* 0x00008804073f95b2 */ /* 0x0000a20008000100 */
[----:B------:R-:W-:Y:S01]  /*07f0*/  NOP ;  /* 0x0000000000007918 */ /* 0x000fe20000000000 */
[----:B------:R-:W-:Y:S06]  /*0800*/  @!P3 BRA `(.L_x_3) ;  /* 0x000000000008b947 */ /* 0x000fec0003800000 */
[----:B-1234-:R-:W-:Y:S01]  /*0810*/  UCGABAR_ARV ;  /* 0x00000000000079c7 */ /* 0x01efe20008000000 */
[----:B------:R-:W-:Y:S05]  /*0820*/  BRA `(.L_x_4) ;  /* 0x0000000000047947 */ /* 0x000fea0003800000 */
.L_x_3:
[----:B-1234-:R-:W-:Y:S01]  /*0830*/  NOP ;  /* 0x0000000000007918 */ /* 0x01efe20000000000 */
.L_x_4:
[----:B0-----:R-:W-:Y:S01]  /*0840*/  ULDC UR4, c[0x0][0x65c] ;  /* 0x0001970000047ab9 */ /* 0x001fe20000000800 */
[----:B------:R-:W-:Y:S01]  /*0850*/  UMOV UR5, URZ ;  /* 0x0000003f00057c82 */ /* 0x000fe20008000000 */
[----:B------:R-:W-:-:S03]  /*0860*/  UISETP.NE.AND UP0, UPT, UR4, 0x1, UPT ;  /* 0x000000010400788c */ /* 0x000fc6000bf05270 */
[----:B------:R-:W-:Y:S01]  /*0870*/  UMOV UR4, UR13 ;  /* 0x0000000d00047c82 */ /* 0x000fe20008000000 */
[----:B------:R-:W-:Y:S02]  /*0880*/  UP2UR UR45, UPR, URZ, 0x1 ;  /* 0x000000013f2d7883 */ /* 0x000fe40008000000 */
[----:B------:R-:W-:Y:S02]  /*0890*/  PLOP3.LUT P0, PT, PT, PT, UP0, 0x80, 0x0 ;  /* 0x000000000000781c */ /* 0x000fe40003f0f008 */
[----:B------:R-:W-:Y:S02]  /*08a0*/  PLOP3.LUT P1, PT, PT, PT, UP0, 0x80, 0x0 ;  /* 0x000000000000781c */ /* 0x000fe40003f2f008 */
[----:B------:R-:W-:Y:S01]  /*08b0*/  PLOP3.LUT P5, PT, PT, PT, UP0, 0x80, 0x0 ;  /* 0x000000000000781c */ /* 0x000fe20003faf008 */
[----:B------:R-:W-:Y:S01]  /*08c0*/  @UP0 ULDC UR14, c[0x0][0x10] ;  /* 0x00000400000e0ab9 */ /* 0x000fe20000000800 */
[----:B------:R-:W-:Y:S01]  /*08d0*/  @UP0 UMOV UR6, UR10 ;  /* 0x0000000a00060c82 */ /* 0x000fe20008000000 */
[----:B------:R-:W-:Y:S01]  /*08e0*/  @UP0 UMOV UR7, URZ ;  /* 0x0000003f00070c82 */ /* 0x000fe20008000000 */
[----:B------:R-:W-:Y:S01]  /*08f0*/  PLOP3.LUT P4, PT, PT, PT, UP0, 0x80, 0x0 ;  /* 0x000000000000781c */ /* 0x000fe20003f8f008 */
[----:B------:R-:W-:-:S03]  /*0900*/  @UP0 UIMAD.WIDE.U32 UR14, UR13, UR14, UR6 ;  /* 0x0000000e0d0e02a5 */ /* 0x000fc6000f8e0006 */
[----:B------:R-:W-:Y:S01]  /*0910*/  @!UP0 ULDC UR7, c[0x0][0xc] ;  /* 0x0000030000078ab9 */ /* 0x000fe20000000800 */
[----:B------:R-:W-:Y:S01]  /*0920*/  @UP0 UMOV UR6, URZ ;  /* 0x0000003f00060c82 */ /* 0x000fe20008000000 */
[----:B------:R-:W-:Y:S01]  /*0930*/  @!UP0 UIMAD.WIDE.U32 UR4, UR10, UR7, UR4 ;  /* 0x000000070a0482a5 */ /* 0x000fe2000f8e0004 */
[----:B------:R-:W-:Y:S01]  /*0940*/  MOV R2, UR14 ;  /* 0x0000000e00027c02 */ /* 0x000fe20008000f00 */
[----:B------:R-:W-:Y:S02]  /*0950*/  @UP0 UIADD3 UR6, UR15, UR6, URZ ;  /* 0x000000060f060290 */ /* 0x000fe4000fffe03f */
[----:B------:R-:W-:Y:S02]  /*0960*/  IMAD.U32 R3, RZ, RZ, UR15 ;  /* 0x0000000fff037e24 */ /* 0x000fe4000f8e00ff */
[----:B------:R-:W-:Y:S01]  /*0970*/  MOV R5, UR5 ;  /* 0x0000000500057c02 */ /* 0x000fe20008000f00 */
[----:B------:R-:W-:Y:S02]  /*0980*/  @P0 IMAD.MOV.U32 R7, RZ, RZ, R2 ;  /* 0x000000ffff070224 */ /* 0x000fe400078e0002 */
[----:B------:R-:W-:-:S02]  /*0990*/  IMAD.U32 R2, RZ, RZ, UR4 ;  /* 0x00000004ff027e24 */ /* 0x000fc4000f8e00ff */
[----:B------:R-:W-:Y:S02]  /*09a0*/  @P1 IMAD.U32 R6, RZ, RZ, UR6 ;  /* 0x00000006ff061e24 */ /* 0x000fe4000f8e00ff */
[----:B------:R-:W-:Y:S02]  /*09b0*/  @!P5 IMAD.MOV.U32 R6, RZ, RZ, R5 ;  /* 0x000000ffff06d224 */ /* 0x000fe400078e0005 */
[----:B------:R-:W-:Y:S02]  /*09c0*/  @!P4 IMAD.MOV.U32 R7, RZ, RZ, R2 ;  /* 0x000000ffff07c224 */ /* 0x000fe400078e0002 */
[----:B------:R-:W-:Y:S01]  /*09d0*/  IMAD.U32 R3, RZ, RZ, UR5 ;  /* 0x00000005ff037e24 */ /* 0x000fe2000f8e00ff */
[----:B------:R0:W-:Y:S01]  /*09e0*/  STL [R1+0x200], R6 ;  /* 0x0002000601007387 */ /* 0x0001e20000100800 */
[----:B------:R-:W-:-:S03]  /*09f0*/  IMAD.U32 R4, RZ, RZ, UR4 ;  /* 0x00000004ff047e24 */ /* 0x000fc6000f8e00ff */
[----:B------:R0:W-:Y:S01]  /*0a00*/  STL [R1+0x204], R7 ;  /* 0x0002040701007387 */ /* 0x0001e20000100800 */
[----:B------:R-:W-:Y:S05]  /*0a10*/  @!P3 BRA `(.L_x_5) ;  /* 0x00000000000cb947 */ /* 0x000fea0003800000 */
[----:B------:R-:W-:Y:S01]  /*0a20*/  UCGABAR_WAIT ;  /* 0x0000000000007dc7 */ /* 0x000fe20008000000 */
[----:B------:R-:W-:Y:S01]  /*0a30*/  CCTL.IVALL ;  /* 0x00000000ff00798f */ /* 0x000fe20002000000 */
[----:B------:R-:W-:Y:S05]  /*0a40*/  BRA `(.L_x_6) ;  /* 0x0000000000047947 */ /* 0x000fea0003800000 */
.L_x_5:
[----:B------:R-:W-:Y:S06]  /*0a50*/  BAR.SYNC.DEFER_BLOCKING 0x0 ;  /* 0x0000000000007b1d */ /* 0x000fec0000010000 */
.L_x_6:
[----:B------:R-:W-:Y:S05]  /*0a60*/  @!P2 BRA `(.L_x_7) ;  /* 0x0000015c00d0a947 */ /* 0x000fea0003800000 */
[----:B------:R-:W-:-:S06]  /*0a70*/  UISETP.GT.U32.AND UP0, UPT, UR16, 0x1, UPT ;  /* 0x000000011000788c */ /* 0x000fcc000bf04070 */
[----:B------:R-:W-:-:S13]  /*0a80*/  PLOP3.LUT P0, PT, PT, PT, UP0, 0x80, 0x0 ;  /* 0x000000000000781c */ /* 0x000fda0003f0f008 */
[----:B------:R-:W-:Y:S05]  /*0a90*/  @P0 EXIT ;  /* 0x000000000000094d */ /* 0x000fea0003800000 */
[----:B------:R-:W-:Y:S01]  /*0aa0*/  ULDC.64 UR4, c[0x0][0x650] ;  /* 0x0001940000047ab9 */ /* 0x000fe20000000a00 */
[----:B------:R-:W-:Y:S01]  /*0ab0*/  UMOV UR41, 0xffffffff ;  /* 0xffffffff00297882 */ /* 0x000fe20000000000 */
[----:B------:R-:W-:Y:S01]  /*0ac0*/  ISETP.GE.U32.AND P0, PT, R7, UR4, PT ;  /* 0x0000000407007c0c */ /* 0x000fe2000bf06070 */
[----:B------:R-:W-:Y:S01]  /*0ad0*/  UMOV UR42, 0xffffffff ;  /* 0xffffffff002a7882 */ /* 0x000fe20000000000 */
[----:B------:R-:W-:Y:S01]  /*0ae0*/  UMOV UR43, 0xffffffff ;  /* 0xffffffff002b7882 */ /* 0x000fe20000000000 */
[----:B------:R-:W-:Y:S02]  /*0af0*/  PRMT R0, RZ, 0x7610, R0 ;  /* 0x00007610ff007816 */ /* 0x000fe40000000000 */
[----:B------:R-:W-:-:S13]  /*0b00*/  ISETP.GE.U32.AND.EX P0, PT, R6, UR5, PT, P0 ;  /* 0x0000000506007c0c */ /* 0x000fda000bf06100 */
[----:B------:R-:W-:Y:S05]  /*0b10*/  @P0 BRA `(.L_x_8) ;  /* 0x0000000400480947 */ /* 0x000fea0003800000 */
[----:B------:R-:W-:Y:S01]  /*0b20*/  ULDC.64 UR16, c[0x0][0x628] ;  /* 0x00018a0000107ab9 */ /* 0x000fe20000000a00 */
[C---:B------:R-:W-:Y:S01]  /*0b30*/  R2UR UR19, R7.reuse ;  /* 0x00000000071372ca */ /* 0x040fe200000e0000 */
[----:B------:R-:W-:Y:S01]  /*0b40*/  ULDC UR18, c[0x0][0x630] ;  /* 0x00018c0000127ab9 */ /* 0x000fe20000000800 */
[----:B------:R-:W-:Y:S02]  /*0b50*/  ISETP.NE.U32.AND P0, PT, RZ, UR16, PT ;  /* 0x00000010ff007c0c */ /* 0x000fe4000bf05070 */
[----:B------:R-:W-:Y:S02]  /*0b60*/  R2UR UR4, R7 ;  /* 0x00000000070472ca */ /* 0x000fe400000e0000 */
[----:B------:R-:W-:Y:S02]  /*0b70*/  ISETP.NE.AND.EX P0, PT, RZ, UR17, PT, P0 ;  /* 0x00000011ff007c0c */ /* 0x000fe4000bf05300 */
[----:B------:R-:W-:-:S11]  /*0b80*/  R2UR UR5, R6 ;  /* 0x00000000060572ca */ /* 0x000fd600000e0000 */
[----:B------:R-:W-:Y:S05]  /*0b90*/  @!P0 BRA `(.L_x_9) ;  /* 0x0000000000308947 */ /* 0x000fea0003800000 */
[----:B------:R-:W-:Y:S01]  /*0ba0*/  R2UR UR4, R7 ;  /* 0x00000000070472ca */ /* 0x000fe200000e0000 */
[----:B------:R-:W-:Y:S01]  /*0bb0*/  ULDC UR9, c[0x0][0x634] ;  /* 0x00018d0000097ab9 */ /* 0x000fe20000000800 */
[----:B------:R-:W-:-:S11]  /*0bc0*/  R2UR UR13, R6 ;  /* 0x00000000060d72ca */ /* 0x000fd600000e0000 */
[----:B------:R-:W-:-:S04]  /*0bd0*/  UIADD3 UR9, UP0, UR4, UR9, URZ ;  /* 0x0000000904097290 */ /* 0x000fc8000ff1e03f */
[----:B------:R-:W-:-:S04]  /*0be0*/  UIADD3.X UR13, URZ, UR13, URZ, UP0, !UPT ;  /* 0x0000000d3f0d7290 */ /* 0x000fc800087fe43f */
[----:B------:R-:W-:-:S04]  /*0bf0*/  UIMAD.WIDE.U32 UR4, UR13, UR16, URZ ;  /* 0x000000100d0472a5 */ /* 0x000fc8000f8e003f */
[----:B------:R-:W-:Y:S02]  /*0c00*/  UIMAD.WIDE.U32 UR6, UP0, UR9, UR17, UR4 ;  /* 0x00000011090672a5 */ /* 0x000fe4000f800004 */
[----:B------:R-:W-:Y:S02]  /*0c10*/  UIMAD.WIDE.U32 UR4, UR9, UR16, URZ ;  /* 0x00000010090472a5 */ /* 0x000fe4000f8e003f */
[----:B------:R-:W-:Y:S02]  /*0c20*/  UIADD3.X UR15, URZ, URZ, URZ, UP0, !UPT ;  /* 0x0000003f3f0f7290 */ /* 0x000fe400087fe43f */
[----:B------:R-:W-:Y:S01]  /*0c30*/  UIADD3 URZ, UP0, UR5, UR6, URZ ;  /* 0x00000006053f7290 */ /* 0x000fe2000ff1e03f */
[----:B------:R-:W-:-:S03]  /*0c40*/  UMOV UR14, UR7 ;  /* 0x00000007000e7c82 */ /* 0x000fc60008000000 */
[----:B------:R-:W-:-:S12]  /*0c50*/  UIMAD.WIDE.U32.X UR4, UR13, UR17, UR14, UP0 ;  /* 0x000000110d0472a5 */ /* 0x000fd800080e040e */
.L_x_9:
[----:B------:R-:W-:Y:S01]  /*0c60*/  USHF.R.U64 UR43, UR4, UR18, UR5 ;  /* 0x00000012042b7299 */ /* 0x000fe20008001205 */
[----:B------:R-:W-:Y:S01]  /*0c70*/  R2UR UR7, R6 ;  /* 0x00000000060772ca */ /* 0x000fe200000e0000 */
[----:B------:R-:W-:Y:S02]  /*0c80*/  USHF.R.U32.HI UR4, URZ, UR18, UR5 ;  /* 0x000000123f047299 */ /* 0x000fe40008011605 */
[----:B------:R-:W-:Y:S01]  /*0c90*/  UIADD3 UR5, UP0, URZ, -UR43, URZ ;  /* 0x8000002b3f057290 */ /* 0x000fe2000ff1e03f */
[----:B------:R-:W-:Y:S01]  /*0ca0*/  ULDC.64 UR14, c[0x0][0x620] ;  /* 0x00018800000e7ab9 */ /* 0x000fe20000000a00 */
[----:B------:R-:W-:Y:S02]  /*0cb0*/  UMOV UR6, UR19 ;  /* 0x0000001300067c82 */ /* 0x000fe40008000000 */
[----:B------:R-:W-:Y:S01]  /*0cc0*/  UIADD3.X UR4, URZ, ~UR4, URZ, UP0, !UPT ;  /* 0x800000043f047290 */ /* 0x000fe200087fe43f */
[----:B------:R-:W-:Y:S01]  /*0cd0*/  ULDC UR9, c[0x0][0x618] ;  /* 0x0001860000097ab9 */ /* 0x000fe20000000800 */
[----:B------:R-:W-:-:S02]  /*0ce0*/  UIMAD UR12, UR11, UR12, UR10 ;  /* 0x0000000c0b0c72a4 */ /* 0x000fc4000f8e020a */
[----:B------:R-:W-:Y:S02]  /*0cf0*/  UIMAD UR4, UR4, UR14, URZ ;  /* 0x0000000e040472a4 */ /* 0x000fe4000f8e023f */
[----:B------:R-:W-:Y:S02]  /*0d00*/  UIMAD.WIDE.U32 UR6, UR5, UR14, UR6 ;  /* 0x0000000e050672a5 */ /* 0x000fe4000f8e0006 */
[----:B------:R-:W-:Y:S01]  /*0d10*/  UIMAD UR4, UR5, UR15, UR4 ;  /* 0x0000000f050472a4 */ /* 0x000fe2000f8e0204 */
[----:B------:R-:W-:Y:S01]  /*0d20*/  ULDC UR10, c[0x0][0x608] ;  /* 0x00018200000a7ab9 */ /* 0x000fe20000000800 */
[----:B------:R-:W-:Y:S02]  /*0d30*/  ULDC UR18, c[0x0][0x658] ;  /* 0x0001960000127ab9 */ /* 0x000fe40000000800 */
[----:B------:R-:W-:Y:S01]  /*0d40*/  UIADD3 UR7, UR7, UR4, URZ ;  /* 0x0000000407077290 */ /* 0x000fe2000fffe03f */
[----:B------:R-:W-:Y:S02]  /*0d50*/  UMOV UR11, 0xffffffff ;  /* 0xffffffff000b7882 */ /* 0x000fe40000000000 */
[----:B------:R-:W-:Y:S01]  /*0d60*/  ULDC.64 UR4, c[0x0][0x640] ;  /* 0x0001900000047ab9 */ /* 0x000fe20000000a00 */
[----:B------:R-:W-:Y:S01]  /*0d70*/  USHF.R.U64 UR16, UR6, UR9, UR7 ;  /* 0x0000000906107299 */ /* 0x000fe20008001207 */
[----:B------:R-:W-:Y:S01]  /*0d80*/  ISETP.NE.U32.AND P0, PT, RZ, UR4, PT ;  /* 0x00000004ff007c0c */ /* 0x000fe2000bf05070 */
[----:B------:R-:W-:-:S02]  /*0d90*/  USHF.R.U32.HI UR7, URZ, UR9, UR7 ;  /* 0x000000093f077299 */ /* 0x000fc40008011607 */
[----:B------:R-:W-:Y:S01]  /*0da0*/  USHF.L.U32 UR6, UR11, UR18, URZ ;  /* 0x000000120b067299 */ /* 0x000fe2000800063f */
[----:B------:R-:W-:Y:S01]  /*0db0*/  ISETP.NE.AND.EX P0, PT, RZ, UR5, PT, P0 ;  /* 0x00000005ff007c0c */ /* 0x000fe2000bf05300 */
[----:B------:R-:W-:Y:S02]  /*0dc0*/  USHF.R.U64 UR22, UR16, UR10, UR7 ;  /* 0x0000000a10167299 */ /* 0x000fe40008001207 */
[----:B------:R-:W-:Y:S02]  /*0dd0*/  USHF.R.U32.HI UR7, URZ, UR10, UR7 ;  /* 0x0000000a3f077299 */ /* 0x000fe40008011607 */
[----:B------:R-:W-:Y:S02]  /*0de0*/  UISETP.NE.AND UP1, UPT, UR45, URZ, UPT ;  /* 0x0000003f2d00728c */ /* 0x000fe4000bf25270 */
[----:B------:R-:W-:Y:S01]  /*0df0*/  USHF.R.U64 UR23, UR22, UR18, UR7 ;  /* 0x0000001216177299 */ /* 0x000fe20008001207 */
[----:B------:R-:W-:Y:S01]  /*0e00*/  ULDC UR17, c[0x0][0x600] ;  /* 0x0001800000117ab9 */ /* 0x000fe20000000800 */
[----:B------:R-:W-:-:S02]  /*0e10*/  ULOP3.LUT UR13, URZ, UR6, URZ, 0x33, !UPT ;  /* 0x000000063f0d7292 */ /* 0x000fc4000f8e333f */
[----:B------:R-:W-:Y:S02]  /*0e20*/  UIADD3 UR15, UR17, -0x1, URZ ;  /* 0xffffffff110f7890 */ /* 0x000fe4000fffe03f */
[----:B------:R-:W-:Y:S02]  /*0e30*/  USEL UR12, UR8, UR12, !UP1 ;  /* 0x0000000c080c7287 */ /* 0x000fe4000c800000 */
[----:B------:R-:W-:Y:S01]  /*0e40*/  USHF.R.U32.HI UR7, URZ, UR18, UR7 ;  /* 0x000000123f077299 */ /* 0x000fe20008011607 */
[----:B------:R-:W-:Y:S01]  /*0e50*/  ULDC UR19, c[0x0][0x648] ;  /* 0x0001920000137ab9 */ /* 0x000fe20000000800 */
[----:B------:R-:W-:Y:S01]  /*0e60*/  ULDC UR20, c[0x0][0x638] ;  /* 0x00018e0000147ab9 */ /* 0x000fe20000000800 */
[----:B------:R-:W-:Y:S01]  /*0e70*/  UMOV UR21, 0x1 ;  /* 0x0000000100157882 */ /* 0x000fe20000000000 */
[----:B------:R-:W-:Y:S01]  /*0e80*/  UMOV UR6, UR23 ;  /* 0x0000001700067c82 */ /* 0x000fe20008000000 */
[----:B------:R-:W-:Y:S07]  /*0e90*/  @!P0 BRA `(.L_x_10) ;  /* 0x0000000000308947 */ /* 0x000fee0003800000 */
[----:B------:R-:W-:Y:S02]  /*0ea0*/  ULDC UR10, c[0x0][0x64c] ;  /* 0x00019300000a7ab9 */ /* 0x000fe40000000800 */
        /* <DEDUP_REMOVED lines=8> */
[----:B------:R-:W-:-:S07]  /*0f30*/  UIMAD.WIDE.U32.X UR4, UR14, UR5, UR10, UP0 ;  /* 0x000000050e0472a5 */ /* 0x000fce00080e040a */
[----:B------:R-:W-:Y:S01]  /*0f40*/  UMOV UR6, UR4 ;  /* 0x0000000400067c82 */ /* 0x000fe20008000000 */
[----:B------:R-:W-:-:S05]  /*0f50*/  UMOV UR7, UR5 ;  /* 0x0000000500077c82 */ /* 0x000fca0008000000 */
.L_x_10:
[----:B------:R-:W-:Y:S01]  /*0f60*/  USHF.R.U64 UR5, UR6, UR19, UR7 ;  /* 0x0000001306057299 */ /* 0x000fe20008001207 */
[----:B------:R-:W-:Y:S01]  /*0f70*/  IMAD.MOV.U32 R0, RZ, RZ, 0x1 ;  /* 0x00000001ff007424 */ /* 0x000fe200078e00ff */
[----:B------:R-:W-:Y:S02]  /*0f80*/  USHF.L.U32 UR4, UR21, UR18, URZ ;  /* 0x0000001215047299 */ /* 0x000fe4000800063f */
[----:B------:R-:W-:Y:S02]  /*0f90*/  ULOP3.LUT UR13, UR22, UR13, URZ, 0xc0, !UPT ;  /* 0x0000000d160d7292 */ /* 0x000fe4000f8ec03f */
[----:B------:R-:W-:Y:S02]  /*0fa0*/  UIADD3 UR6, -UR5, URZ, URZ ;  /* 0x0000003f05067290 */ /* 0x000fe4000fffe13f */
[----:B------:R-:W-:Y:S02]  /*0fb0*/  UIMAD UR13, UR4, UR5, UR13 ;  /* 0x00000005040d72a4 */ /* 0x000fe4000f8e020d */
[----:B------:R-:W-:-:S02]  /*0fc0*/  ULOP3.LUT UR15, UR16, UR15, URZ, 0xc0, !UPT ;  /* 0x0000000f100f7292 */ /* 0x000fc4000f8ec03f */
[----:B------:R-:W-:Y:S01]  /*0fd0*/  UIMAD UR4, UR6, UR20, UR23 ;  /* 0x00000014060472a4 */ /* 0x000fe2000f8e0217 */
[----:B------:R-:W-:Y:S01]  /*0fe0*/  ULDC UR5, c[0x0][0x610] ;  /* 0x0001840000057ab9 */ /* 0x000fe20000000800 */
[----:B------:R-:W-:Y:S02]  /*0ff0*/  UISETP.NE.AND UP0, UPT, UR45, URZ, UPT ;  /* 0x0000003f2d00728c */ /* 0x000fe4000bf05270 */
[----:B------:R-:W-:Y:S02]  /*1000*/  UIMAD UR12, UR13, UR5, UR12 ;  /* 0x000000050d0c72a4 */ /* 0x000fe4000f8e020c */
[----:B------:R-:W-:-:S04]  /*1010*/  UIMAD UR4, UR4, UR17, UR15 ;  /* 0x00000011040472a4 */ /* 0x000fc8000f8e020f */
[----:B------:R-:W-:Y:S02]  /*1020*/  USEL UR42, UR4, UR12, !UP0 ;  /* 0x0000000c042a7287 */ /* 0x000fe4000c000000 */
[----:B------:R-:W-:-:S12]  /*1030*/  USEL UR41, UR12, UR4, !UP0 ;  /* 0x000000040c297287 */ /* 0x000fd8000c000000 */
.L_x_8:
[----:B------:R-:W-:-:S08]  /*1040*/  NOP ;  /* 0x0000000000007918 */ /* 0x000fd00000000000 */
[----:B------:R-:W1:Y:S02]  /*1050*/  USETMAXREG.TRY_ALLOC.CTAPOOL UP0, 0xf0 ;  /* 0x000000f0000079c8 */ /* 0x000e640008000600 */
[----:B-1----:R-:W-:-:S13]  /*1060*/  PLOP3.LUT P0, PT, PT, PT, UP0, 0x80, 0x0 ;  /* 0x000000000000781c */ /* 0x002fda0003f0f008 */
[----:B------:R-:W-:Y:S05]  /*1070*/  @!P0 BRA `(.L_x_8) ;  /* 0xfffffffc00f08947 */ /* 0x000fea000383ffff */
[----:B------:R-:W-:Y:S01]  /*1080*/  ULDC.64 UR4, c[0x0][0x598] ;  /* 0x0001660000047ab9 */ /* 0x000fe20000000a00 */
[----:B------:R-:W-:Y:S01]  /*1090*/  ULDC.64 UR36, c[0x0][0x208] ;  /* 0x0000820000247ab9 */ /* 0x000fe20000000a00 */
[----:B------:R-:W-:-:S04]  /*10a0*/  ISETP.NE.U32.AND P0, PT, RZ, UR4, PT ;  /* 0x00000004ff007c0c */ /* 0x000fc8000bf05070 */
[----:B------:R-:W-:-:S13]  /*10b0*/  ISETP.NE.AND.EX P0, PT, RZ, UR5, PT, P0 ;  /* 0x00000005ff007c0c */ /* 0x000fda000bf05300 */
[----:B------:R-:W-:Y:S05]  /*10c0*/  @!P0 BRA `(.L_x_11) ;  /* 0x00000000001c8947 */ /* 0x000fea0003800000 */
[----:B------:R-:W1:Y:S02]  /*10d0*/  LDC.64 R2, c[0x0][0x598] ;  /* 0x00016600ff027b82 */ /* 0x000e640000000a00 */
[----:B-1----:R-:W2:Y:S02]  /*10e0*/  LDG.E.64 R2, desc[UR36][R2.64] ;  /* 0x0000002402027981 */ /* 0x002ea4000c1e1b00 */
[----:B--2---:R-:W-:-:S04]  /*10f0*/  ISETP.NE.U32.AND P0, PT, R2, RZ, PT ;  /* 0x000000ff0200720c */ /* 0x004fc80003f05070 */
[----:B------:R-:W-:-:S13]  /*1100*/  ISETP.NE.AND.EX P0, PT, R3, RZ, PT, P0 ;  /* 0x000000ff0300720c */ /* 0x000fda0003f05300 */
[----:B------:R-:W-:Y:S05]  /*1110*/  @!P0 BRA `(.L_x_11) ;  /* 0x0000000000088947 */ /* 0x000fea0003800000 */
[----:B------:R1:W5:Y:S01]  /*1120*/  LD.E R2, desc[UR36][R2.64] ;  /* 0x0000002402027980 */ /* 0x000362000c101900 */
[----:B------:R-:W-:Y:S05]  /*1130*/  BRA `(.L_x_12) ;  /* 0x0000000000247947 */ /* 0x000fea0003800000 */
.L_x_11:
[----:B------:R-:W-:Y:S02]  /*1140*/  ULDC.64 UR4, c[0x0][0x588] ;  /* 0x0001620000047ab9 */ /* 0x000fe40000000a00 */
[----:B------:R-:W-:-:S04]  /*1150*/  ISETP.NE.U32.AND P0, PT, RZ, UR4, PT ;  /* 0x00000004ff007c0c */ /* 0x000fc8000bf05070 */
[----:B------:R-:W-:-:S13]  /*1160*/  ISETP.NE.AND.EX P0, PT, RZ, UR5, PT, P0 ;  /* 0x00000005ff007c0c */ /* 0x000fda000bf05300 */
[----:B------:R-:W-:Y:S05]  /*1170*/  @!P0 BRA `(.L_x_13) ;  /* 0x00000000000c8947 */ /* 0x000fea0003800000 */
[----:B------:R-:W1:Y:S02]  /*1180*/  LDC.64 R2, c[0x0][0x588] ;  /* 0x00016200ff027b82 */ /* 0x000e640000000a00 */
[----:B-1----:R2:W5:Y:S01]  /*1190*/  LDG.E R2, desc[UR36][R2.64] ;  /* 0x0000002402027981 */ /* 0x002562000c1e1900 */
[----:B------:R-:W-:Y:S05]  /*11a0*/  BRA `(.L_x_12) ;  /* 0x0000000000087947 */ /* 0x000fea0003800000 */
.L_x_13:
[----:B------:R-:W-:Y:S02]  /*11b0*/  ULDC UR4, c[0x0][0x580] ;  /* 0x0001600000047ab9 */ /* 0x000fe40000000800 */
[----:B------:R-:W-:-:S07]  /*11c0*/  IMAD.U32 R2, RZ, RZ, UR4 ;  /* 0x00000004ff027e24 */ /* 0x000fce000f8e00ff */
.L_x_12:
[----:B------:R-:W-:Y:S02]  /*11d0*/  ULDC.64 UR4, c[0x0][0x5a0] ;  /* 0x0001680000047ab9 */ /* 0x000fe40000000a00 */
[----:B------:R-:W-:-:S04]  /*11e0*/  ISETP.NE.U32.AND P0, PT, RZ, UR4, PT ;  /* 0x00000004ff007c0c */ /* 0x000fc8000bf05070 */
[----:B------:R-:W-:-:S13]  /*11f0*/  ISETP.NE.AND.EX P0, PT, RZ, UR5, PT, P0 ;  /* 0x00000005ff007c0c */ /* 0x000fda000bf05300 */
[----:B------:R-:W-:Y:S05]  /*1200*/  @!P0 BRA `(.L_x_14) ;  /* 0x00000000001c8947 */ /* 0x000fea0003800000 */
[----:B------:R-:W3:Y:S02]  /*1210*/  LDC.64 R4, c[0x0][0x5a0] ;  /* 0x00016800ff047b82 */ /* 0x000ee40000000a00 */
[----:B---3--:R-:W3:Y:S02]  /*1220*/  LDG.E.64 R4, desc[UR36][R4.64] ;  /* 0x0000002404047981 */ /* 0x008ee4000c1e1b00 */
[----:B---3--:R-:W-:-:S04]  /*1230*/  ISETP.NE.U32.AND P0, PT, R4, RZ, PT ;  /* 0x000000ff0400720c */ /* 0x008fc80003f05070 */
[----:B------:R-:W-:-:S13]  /*1240*/  ISETP.NE.AND.EX P0, PT, R5, RZ, PT, P0 ;  /* 0x000000ff0500720c */ /* 0x000fda0003f05300 */
[----:B------:R-:W-:Y:S05]  /*1250*/  @!P0 BRA `(.L_x_14) ;  /* 0x0000000000088947 */ /* 0x000fea0003800000 */
[----:B------:R3:W5:Y:S01]  /*1260*/  LD.E R16, desc[UR36][R4.64] ;  /* 0x0000002404107980 */ /* 0x000762000c101900 */
[----:B------:R-:W-:Y:S05]  /*1270*/  BRA `(.L_x_15) ;  /* 0x0000000000247947 */ /* 0x000fea0003800000 */
.L_x_14:
[----:B------:R-:W-:Y:S02]  /*1280*/  ULDC.64 UR4, c[0x0][0x590] ;  /* 0x0001640000047ab9 */ /* 0x000fe40000000a00 */
[----:B------:R-:W-:-:S04]  /*1290*/  ISETP.NE.U32.AND P0, PT, RZ, UR4, PT ;  /* 0x00000004ff007c0c */ /* 0x000fc8000bf05070 */
[----:B------:R-:W-:-:S13]  /*12a0*/  ISETP.NE.AND.EX P0, PT, RZ, UR5, PT, P0 ;  /* 0x00000005ff007c0c */ /* 0x000fda000bf05300 */
[----:B------:R-:W-:Y:S05]  /*12b0*/  @!P0 BRA `(.L_x_16) ;  /* 0x00000000000c8947 */ /* 0x000fea0003800000 */
[----:B------:R-:W3:Y:S02]  /*12c0*/  LDC.64 R4, c[0x0][0x590] ;  /* 0x00016400ff047b82 */ /* 0x000ee40000000a00 */
[----:B---3--:R4:W5:Y:S01]  /*12d0*/  LDG.E R16, desc[UR36][R4.64] ;  /* 0x0000002404107981 */ /* 0x008962000c1e1900 */
[----:B------:R-:W-:Y:S05]  /*12e0*/  BRA `(.L_x_15) ;  /* 0x0000000000087947 */ /* 0x000fea0003800000 */
.L_x_16:
[----:B------:R-:W-:Y:S02]  /*12f0*/  ULDC UR4, c[0x0][0x584] ;  /* 0x0001610000047ab9 */ /* 0x000fe40000000800 */
[----:B------:R-:W-:-:S07]  /*1300*/  IMAD.U32 R16, RZ, RZ, UR4 ;  /* 0x00000004ff107e24 */ /* 0x000fce000f8e00ff */
.L_x_15:
[----:B------:R-:W-:-:S13]  /*1310*/  LOP3.LUT P0, RZ, R0, 0xff, RZ, 0xc0, !PT ;  /* 0x000000ff00ff7812 */ /* 0x000fda000780c0ff */
[----:B------:R-:W-:Y:S05]  /*1320*/  @!P0 EXIT ;  /* 0x000000000000894d */ /* 0x000fea0003800000 */
[----:B------:R-:W-:Y:S01]  /*1330*/  ULDC UR4, c[0x0][0x28c] ;  /* 0x0000a30000047ab9 */ /* 0x000fe20000000800 */
[----:B------:R-:W-:Y:S01]  /*1340*/  UMOV UR38, URZ ;  /* 0x0000003f00267c82 */ /* 0x000fe20008000000 */
[----:B------:R-:W-:Y:S01]  /*1350*/  UIADD3 UR4, UR4, 0x1f, URZ ;  /* 0x0000001f04047890 */ /* 0x000fe2000fffe03f */
[----:B------:R-:W-:-:S03]  /*1360*/  UMOV UR39, URZ ;  /* 0x0000003f00277c82 */ /* 0x000fc60008000000 */
[----:B------:R-:W-:-:S04]  /*1370*/  USHF.R.S32.HI UR5, URZ, 0x1f, UR4 ;  /* 0x0000001f3f057899 */ /* 0x000fc80008011404 */
[----:B------:R-:W-:-:S04]  /*1380*/  ULEA.HI UR5, UR5, UR4, URZ, 0x5 ;  /* 0x0000000405057291 */ /* 0x000fc8000f8f283f */
[----:B------:R-:W-:-:S12]  /*1390*/  USHF.R.S32.HI UR44, URZ, 0x5, UR5 ;  /* 0x000000053f2c7899 */ /* 0x000fd80008011405 */
.L_x_546:
[----:B------:R-:W0:Y:S01]  /*13a0*/  S2R R0, SR_TID.X ;  /* 0x0000000000007919 */ /* 0x000e220000002100 */
[----:B-1----:R-:W1:Y:S01]  /*13b0*/  S2UR UR7, SR_CgaCtaId ;  /* 0x00000000000779c3 */ /* 0x002e620000008800 */
[----:B------:R-:W-:Y:S02]  /*13c0*/  UMOV UR6, 0x400 ;  /* 0x0000040000067882 */ /* 0x000fe40000000000 */
[----:B-1----:R-:W-:Y:S01]  /*13d0*/  ULEA UR6, UR7, UR6, 0x18 ;  /* 0x0000000607067291 */ /* 0x002fe2000f8ec03f */
[----:B0-----:R-:W-:-:S04]  /*13e0*/  LOP3.LUT R0, R0, 0x80, RZ, 0xc0, !PT ;  /* 0x0000008000007812 */ /* 0x001fc800078ec0ff */
[----:B------:R-:W-:-:S06]  /*13f0*/  SHF.R.U32.HI R0, RZ, 0x7, R0 ;  /* 0x00000007ff007819 */ /* 0x000fcc0000011600 */
[----:B------:R-:W0:Y:S02]  /*1400*/  SHFL.IDX PT, R0, R0, RZ, 0x1f ;  /* 0x00001fff00007589 */ /* 0x000e2400000e0000 */
[----:B0-----:R-:W-:-:S13]  /*1410*/  R2UR UR4, R0 ;  /* 0x00000000000472ca */ /* 0x001fda00000e0000 */
[----:B------:R-:W-:-:S04]  /*1420*/  ULEA.HI UR5, UR4, UR4, URZ, 0x1 ;  /* 0x0000000404057291 */ /* 0x000fc8000f8f083f */
[----:B------:R-:W-:-:S04]  /*1430*/  ULOP3.LUT UR5, UR5, 0xffffe, URZ, 0xc0, !UPT ;  /* 0x000ffffe05057892 */ /* 0x000fc8000f8ec03f */
[----:B------:R-:W-:-:S03]  /*1440*/  UIADD3 UR5, UR4, -UR5, URZ ;  /* 0x8000000504057290 */ /* 0x000fc6000fffe03f */
[----:B------:R-:W-:Y:S01]  /*1450*/  ULDC UR4, c[0x0][0x28c] ;  /* 0x0000a30000047ab9 */ /* 0x000fe20000000800 */
[----:B------:R-:W-:Y:S01]  /*1460*/  ULEA UR5, UR5, UR6, 0xc ;  /* 0x0000000605057291 */ /* 0x000fe2000f8e603f */
[----:B------:R-:W-:-:S03]  /*1470*/  ISETP.LT.AND P0, PT, RZ, UR4, PT ;  /* 0x00000004ff007c0c */ /* 0x000fc6000bf01270 */
[----:B------:R-:W-:-:S04]  /*1480*/  UIADD3 UR5, UR5, 0x180, URZ ;  /* 0x0000018005057890 */ /* 0x000fc8000fffe03f */
[----:B------:R-:W-:-:S04]  /*1490*/  USHF.R.U32.HI UR5, URZ, 0x4, UR5 ;  /* 0x000000043f057899 */ /* 0x000fc80008011605 */
[----:B------:R-:W-:Y:S02]  /*14a0*/  ULOP3.LUT UR46, UR5, 0x3fff, URZ, 0xc0, !UPT ;  /* 0x00003fff052e7892 */ /* 0x000fe4000f8ec03f */
[----:B---3--:R-:W-:Y:S10]  /*14b0*/  @P0 BRA `(.L_x_17) ;  /* 0x0000000000400947 */ /* 0x008ff40003800000 */
[----:B------:R-:W-:Y:S01]  /*14c0*/  MOV R0, 0x0 ;  /* 0x0000000000007802 */ /* 0x000fe20000000f00 */
[----:B------:R-:W-:Y:S01]  /*14d0*/  ULDC.64 UR4, c[0x4][0x68] ;  /* 0x01001a0000047ab9 */ /* 0x000fe20000000a00 */
[----:B------:R-:W-:Y:S01]  /*14e0*/  ULDC.64 UR6, c[0x4][0x8] ;  /* 0x0100020000067ab9 */ /* 0x000fe20000000a00 */
[----:B---34-:R-:W-:Y:S01]  /*14f0*/  IMAD.U32 R4, RZ, RZ, UR4 ;  /* 0x00000004ff047e24 */ /* 0x018fe2000f8e00ff */
[----:B------:R0:W1:Y:S01]  /*1500*/  LDC.64 R14, c[0x4][R0] ;  /* 0x01000000000e7b82 */ /* 0x0000620000000a00 */
[----:B------:R-:W-:Y:S01]  /*1510*/  MOV R5, UR5 ;  /* 0x0000000500057c02 */ /* 0x000fe20008000f00 */
[----:B------:R-:W-:Y:S01]  /*1520*/  ULDC.64 UR4, c[0x4][0x70] ;  /* 0x01001c0000047ab9 */ /* 0x000fe20000000a00 */
[----:B------:R-:W-:Y:S01]  /*1530*/  IMAD.U32 R10, RZ, RZ, UR6 ;  /* 0x00000006ff0a7e24 */ /* 0x000fe2000f8e00ff */
[----:B------:R-:W-:Y:S01]  /*1540*/  MOV R13, RZ ;  /* 0x000000ff000d7202 */ /* 0x000fe20000000f00 */
[----:B------:R-:W-:Y:S02]  /*1550*/  IMAD.U32 R6, RZ, RZ, UR4 ;  /* 0x00000004ff067e24 */ /* 0x000fe4000f8e00ff */
[----:B------:R-:W-:-:S02]  /*1560*/  IMAD.U32 R7, RZ, RZ, UR5 ;  /* 0x00000005ff077e24 */ /* 0x000fc4000f8e00ff */
[----:B------:R-:W-:Y:S02]  /*1570*/  IMAD.U32 R11, RZ, RZ, UR7 ;  /* 0x00000007ff0b7e24 */ /* 0x000fe4000f8e00ff */
[----:B------:R-:W-:Y:S02]  /*1580*/  IMAD.MOV.U32 R8, RZ, RZ, 0x1e1 ;  /* 0x000001e1ff087424 */ /* 0x000fe400078e00ff */
[----:B0-----:R-:W-:-:S07]  /*1590*/  IMAD.MOV.U32 R12, RZ, RZ, 0x1 ;  /* 0x00000001ff0c7424 */ /* 0x001fce00078e00ff */
[----:B------:R-:W-:-:S07]  /*15a0*/  LEPC R20, `(.L_x_17) ;  /* 0x000000001014794e */ /* 0x000fce0000000000 */
[----:B-12--5:R-:W-:Y:S05]  /*15b0*/  CALL.ABS.NOINC R14 ;  /* 0x000000000e007343 */ /* 0x026fea0003c00000 */
.L_x_17:
[----:B------:R-:W-:-:S06]  /*15c0*/  ULOP3.LUT UR4, UR40, 0x1, URZ, 0xfc, !UPT ;  /* 0x0000000128047892 */ /* 0x000fcc000f8efc3f */
[----:B------:R-:W-:-:S05]  /*15d0*/  IMAD.U32 R0, RZ, RZ, UR4 ;  /* 0x00000004ff007e24 */ /* 0x000fca000f8e00ff */
[----:B------:R-:W-:-:S13]  /*15e0*/  ISETP.NE.AND P0, PT, R0, 0x3, PT ;  /* 0x000000030000780c */ /* 0x000fda0003f05270 */
[----:B------:R-:W-:Y:S05]  /*15f0*/  @!P0 BRA `(.L_x_18) ;  /* 0x0000000000048947 */ /* 0x000fea0003800000 */
[----:B------:R-:W-:Y:S01]  /*1600*/  BPT.TRAP 0x1 ;  /* 0x000000040000795c */ /* 0x000fe20000300000 */
.L_x_18:
[----:B------:R-:W0:Y:S01]  /*1610*/  S2UR UR5, SR_CgaCtaId ;  /* 0x00000000000579c3 */ /* 0x000e220000008800 */
[----:B------:R-:W-:Y:S01]  /*1620*/  UMOV UR4, 0x400 ;  /* 0x0000040000047882 */ /* 0x000fe20000000000 */
[----:B--2---:R-:W-:Y:S02]  /*1630*/  IMAD.U32 R3, RZ, RZ, UR38 ;  /* 0x00000026ff037e24 */ /* 0x004fe4000f8e00ff */
[----:B---34-:R-:W-:-:S03]  /*1640*/  IMAD.U32 R5, RZ, RZ, UR39 ;  /* 0x00000027ff057e24 */ /* 0x018fc6000f8e00ff */
[----:B------:R-:W-:Y:S01]  /*1650*/  SHF.L.U32 R3, R3, 0x1f, RZ ;  /* 0x0000001f03037819 */ /* 0x000fe200000006ff */
[----:B0-----:R-:W-:-:S06]  /*1660*/  ULEA UR4, UR5, UR4, 0x18 ;  /* 0x0000000405047291 */ /* 0x001fcc000f8ec03f */
[----:B------:R-:W-:-:S04]  /*1670*/  IMAD.U32 R0, RZ, RZ, UR4 ;  /* 0x00000004ff007e24 */ /* 0x000fc8000f8e00ff */
[----:B------:R-:W-:-:S04]  /*1680*/  IMAD R4, R5, 0x8, R0 ;  /* 0x0000000805047824 */ /* 0x000fc800078e0200 */
[----:B------:R0:W1:Y:S01]  /*1690*/  SYNCS.PHASECHK.TRANS64.TRYWAIT P1, [R4+URZ], R3 ;  /* 0x00000003040075a7 */ /* 0x000062000802017f */
[----:B------:R-:W-:Y:S05]  /*16a0*/  @!P0 BRA `(.L_x_19) ;  /* 0x0000000000048947 */ /* 0x000fea0003800000 */
[----:B------:R-:W-:Y:S01]  /*16b0*/  BPT.TRAP 0x1 ;  /* 0x000000040000795c */ /* 0x000fe20000300000 */
.L_x_19:
[----:B-1----:R-:W-:Y:S05]  /*16c0*/  @P1 BRA `(.L_x_20) ;  /* 0x0000000000081947 */ /* 0x002fea0003800000 */
[----:B------:R-:W1:Y:S02]  /*16d0*/  SYNCS.PHASECHK.TRANS64.TRYWAIT P1, [R4+URZ], R3 ;  /* 0x00000003040075a7 */ /* 0x000e64000802017f */
[----:B-1----:R-:W-:Y:S05]  /*16e0*/  @!P1 BRA `(.L_x_21) ;  /* 0x0000016800f49947 */ /* 0x002fea0003800000 */
.L_x_20:
[----:B------:R-:W-:-:S04]  /*16f0*/  UISETP.LT.AND UP0, UPT, UR44, 0x1, UPT ;  /* 0x000000012c00788c */ /* 0x000fc8000bf01270 */
[----:B------:R-:W-:-:S06]  /*1700*/  USEL UR4, UR44, 0x1, UP0 ;  /* 0x000000012c047887 */ /* 0x000fcc0008000000 */
[----:B01----:R-:W-:Y:S01]  /*1710*/  IMAD.U32 R4, RZ, RZ, UR4 ;  /* 0x00000004ff047e24 */ /* 0x003fe2000f8e00ff */
[----:B------:R-:W-:Y:S05]  /*1720*/  WARPSYNC.ALL ;  /* 0x0000000000007948 */ /* 0x000fea0003800000 */
[----:B------:R-:W-:-:S04]  /*1730*/  IADD3 R4, -R4, UR44, RZ ;  /* 0x0000002c04047c10 */ /* 0x000fc8000fffe1ff */
[----:B------:R-:W-:Y:S02]  /*1740*/  ISETP.GE.AND P1, PT, R4, 0x1, PT ;  /* 0x000000010400780c */ /* 0x000fe40003f26270 */
[----:B------:R-:W-:Y:S01]  /*1750*/  R2UR UR4, R0 ;  /* 0x00000000000472ca */ /* 0x000fe200000e0000 */
[----:B------:R-:W-:Y:S01]  /*1760*/  ULOP3.LUT UR8, UR46, 0x10000, URZ, 0xfc, !UPT ;  /* 0x000100002e087892 */ /* 0x000fe2000f8efc3f */
[----:B------:R-:W-:Y:S01]  /*1770*/  WARPGROUP.ARRIVE ;  /* 0x00000000000079c5 */ /* 0x000fe20000000000 */
[----:B------:R-:W-:Y:S01]  /*1780*/  UMOV UR5, 0x80000020 ;  /* 0x8000002000057882 */ /* 0x000fe20000000000 */
[----:B------:R-:W-:Y:S01]  /*1790*/  UMOV UR7, 0x80000020 ;  /* 0x8000002000077882 */ /* 0x000fe20000000000 */
[----:B------:R-:W-:-:S08]  /*17a0*/  ULEA UR10, UR39, UR8, 0xa ;  /* 0x00000008270a7291 */ /* 0x000fd0000f8e503f */
[----:B------:R-:W-:-:S04]  /*17b0*/  UIADD3 UR4, UR4, 0x1c180, URZ ;  /* 0x0001c18004047890 */ /* 0x000fc8000fffe03f */
[----:B------:R-:W-:-:S04]  /*17c0*/  USHF.R.U32.HI UR4, URZ, 0x4, UR4 ;  /* 0x000000043f047899 */ /* 0x000fc80008011604 */
[----:B------:R-:W-:-:S04]  /*17d0*/  ULOP3.LUT UR4, UR4, 0x3fff, URZ, 0xc0, !UPT ;  /* 0x00003fff04047892 */ /* 0x000fc8000f8ec03f */
[----:B------:R-:W-:-:S03]  /*17e0*/  ULOP3.LUT UR9, UR4, 0x10000, URZ, 0xfc, !UPT ;  /* 0x0001000004097892 */ /* 0x000fc6000f8efc3f */
[----:B------:R-:W-:Y:S01]  /*17f0*/  UMOV UR4, UR10 ;  /* 0x0000000a00047c82 */ /* 0x000fe20008000000 */
[----:B------:R-:W-:-:S07]  /*1800*/  ULEA UR11, UR39, UR9, 0xa ;  /* 0x00000009270b7291 */ /* 0x000fce000f8e503f */
[----:B------:R-:W-:Y:S02]  /*1810*/  UMOV UR6, UR11 ;  /* 0x0000000b00067c82 */ /* 0x000fe40008000000 */
[----:B------:R-:W-:Y:S01]  /*1820*/  HGMMA.64x256x16.F32.BF16 R24, gdesc[UR4], RZ, !UPT, gsb0 ;  /* 0x03e00000041879f0 */ /* 0x000fe2000c0018ff */
[----:B------:R-:W-:Y:S01]  /*1830*/  UIADD3 UR4, UR10, 0x200, URZ ;  /* 0x000002000a047890 */ /* 0x000fe2000fffe03f */
[----:B------:R-:W-:Y:S01]  /*1840*/  UMOV UR5, 0x80000020 ;  /* 0x8000002000057882 */ /* 0x000fe20000000000 */
[----:B------:R-:W-:Y:S02]  /*1850*/  WARPGROUP.DEPBAR.LE gsb0, 0x0 ;  /* 0x00008000000079c5 */ /* 0x000fe40000010000 */
[----:B------:R-:W-:Y:S01]  /*1860*/  STL.64 [R1], R24 ;  /* 0x0000001801007387 */ /* 0x000fe20000100a00 */
[----:B------:R-:W-:Y:S01]  /*1870*/  MOV R235, R51 ;  /* 0x0000003300eb7202 */ /* 0x000fe20000000f00 */
[----:B------:R-:W-:Y:S01]  /*1880*/  IMAD.MOV.U32 R234, RZ, RZ, R52 ;  /* 0x000000ffffea7224 */ /* 0x000fe200078e0034 */
[----:B------:R-:W-:Y:S01]  /*1890*/  MOV R228, R58 ;  /* 0x0000003a00e47202 */ /* 0x000fe20000000f00 */
[----:B------:R-:W-:Y:S01]  /*18a0*/  STL.64 [R1+0x8], R26 ;  /* 0x0000081a01007387 */ /* 0x000fe20000100a00 */
[----:B------:R-:W-:Y:S01]  /*18b0*/  IMAD.MOV.U32 R233, RZ, RZ, R53 ;  /* 0x000000ffffe97224 */ /* 0x000fe200078e0035 */
[----:B------:R-:W-:Y:S01]  /*18c0*/  MOV R221, R65 ;  /* 0x0000004100dd7202 */ /* 0x000fe20000000f00 */
[----:B------:R-:W-:Y:S01]  /*18d0*/  IMAD.MOV.U32 R232, RZ, RZ, R54 ;  /* 0x000000ffffe87224 */ /* 0x000fe200078e0036 */
        /* <DEDUP_REMOVED lines=44> */
[----:B------:R-:W-:Y:S01]  /*1ba0*/  MOV R6, R149 ;  /* 0x0000009500067202 */ /* 0x000fe20000000f00 */
[----:B------:R-:W-:Y:S01]  /*1bb0*/  IMAD.MOV.U32 R165, RZ, RZ, R81 ;  /* 0x000000ffffa57224 */ /* 0x000fe200078e0051 */
[----:B------:R0:W-:Y:S01]  /*1bc0*/  STL [R1+0x68], R50 ;  /* 0x0000683201007387 */ /* 0x0001e20000100800 */
[----:B------:R-:W-:-:S02]  /*1bd0*/  IMAD.MOV.U32 R166, RZ, RZ, R82 ;  /* 0x000000ffffa67224 */ /* 0x000fc400078e0052 */
[----:B------:R-:W-:Y:S01]  /*1be0*/  IMAD.MOV.U32 R167, RZ, RZ, R83 ;  /* 0x000000ffffa77224 */ /* 0x000fe200078e0053 */
[----:B------:R-:W-:Y:S01]  /*1bf0*/  STL [R1+0x2b8], R152 ;  /* 0x0002b89801007387 */ /* 0x000fe20000100800 */
[----:B------:R-:W-:Y:S02]  /*1c00*/  IMAD.MOV.U32 R168, RZ, RZ, R84 ;  /* 0x000000ffffa87224 */ /* 0x000fe400078e0054 */
[----:B------:R-:W-:Y:S02]  /*1c10*/  IMAD.MOV.U32 R169, RZ, RZ, R85 ;  /* 0x000000ffffa97224 */ /* 0x000fe400078e0055 */
[----:B------:R-:W-:Y:S02]  /*1c20*/  IMAD.MOV.U32 R171, RZ, RZ, R87 ;  /* 0x000000ffffab7224 */ /* 0x000fe400078e0057 */
[----:B------:R-:W-:Y:S02]  /*1c30*/  IMAD.MOV.U32 R172, RZ, RZ, R88 ;  /* 0x000000ffffac7224 */ /* 0x000fe400078e0058 */
[----:B------:R-:W-:-:S02]  /*1c40*/  IMAD.MOV.U32 R173, RZ, RZ, R89 ;  /* 0x000000ffffad7224 */ /* 0x000fc400078e0059 */
[----:B------:R-:W-:Y:S02]  /*1c50*/  IMAD.MOV.U32 R174, RZ, RZ, R90 ;  /* 0x000000ffffae7224 */ /* 0x000fe400078e005a */
        /* <DEDUP_REMOVED lines=52> */
[----:B0-----:R-:W-:-:S06]  /*1fa0*/  WARPGROUP.ARRIVE ;  /* 0x00000000000079c5 */ /* 0x001fcc0000000000 */
[----:B------:R-:W-:Y:S03]  /*1fb0*/  HGMMA.64x256x16.F32.BF16 R24, gdesc[UR4], RZ, !UPT, gsb0 ;  /* 0x03e00000041879f0 */ /* 0x000fe6000c0018ff */
[----:B------:R-:W-:Y:S02]  /*1fc0*/  WARPGROUP.DEPBAR.LE gsb0, 0x0 ;  /* 0x00008000000079c5 */ /* 0x000fe40000010000 */
[----:B------:R-:W-:Y:S04]  /*1fd0*/  STL.64 [R1+0x2b0], R150 ;  /* 0x0002b09601007387 */ /* 0x000fe80000100a00 */
        /* <DEDUP_REMOVED lines=20> */
[----:B------:R0:W-:Y:S04]  /*2120*/  STL.64 [R1+0x208], R108 ;  /* 0x0002086c01007387 */ /* 0x0001e80000100a00 */
[----:B0-----:R-:W2:Y:S04]  /*2130*/  LDL.LU R108, [R1] ;  /* 0x00000000016c7983 */ /* 0x001ea80000300800 */
[----:B------:R-:W2:Y:S04]  /*2140*/  LDL.LU R109, [R1+0x4] ;  /* 0x00000400016d7983 */ /* 0x000ea80000300800 */
        /* <DEDUP_REMOVED lines=24> */
[----:B------:R-:W2:Y:S01]  /*22d0*/  LDL.LU R134, [R1+0x68] ;  /* 0x0000680001867983 */ /* 0x000ea20000300800 */
[----:B------:R-:W-:Y:S01]  /*22e0*/  IMAD.MOV.U32 R135, RZ, RZ, R235 ;  /* 0x000000ffff877224 */ /* 0x000fe200078e00eb */
[----:B------:R-:W-:Y:S01]  /*22f0*/  MOV R139, R231 ;  /* 0x000000e7008b7202 */ /* 0x000fe20000000f00 */
[----:B------:R-:W-:Y:S01]  /*2300*/  IMAD.MOV.U32 R136, RZ, RZ, R234 ;  /* 0x000000ffff887224 */ /* 0x000fe200078e00ea */
[----:B------:R-:W-:Y:S01]  /*2310*/  MOV R146, R224 ;  /* 0x000000e000927202 */ /* 0x000fe20000000f00 */
[----:B------:R-:W-:Y:S01]  /*2320*/  IMAD.MOV.U32 R137, RZ, RZ, R233 ;  /* 0x000000ffff897224 */ /* 0x000fe200078e00e9 */
[----:B------:R-:W-:Y:S01]  /*2330*/  UIADD3 UR4, UR10, 0x2, URZ ;  /* 0x000000020a047890 */ /* 0x000fe2000fffe03f */
[----:B------:R-:W-:Y:S01]  /*2340*/  IMAD.MOV.U32 R138, RZ, RZ, R232 ;  /* 0x000000ffff8a7224 */ /* 0x000fe200078e00e8 */
[----:B------:R-:W-:Y:S01]  /*2350*/  MOV R232, R7 ;  /* 0x0000000700e87202 */ /* 0x000fe20000000f00 */
[----:B------:R-:W-:Y:S01]  /*2360*/  IMAD.MOV.U32 R140, RZ, RZ, R230 ;  /* 0x000000ffff8c7224 */ /* 0x000fe200078e00e6 */
[----:B------:R-:W-:Y:S01]  /*2370*/  UIADD3 UR6, UR11, 0x2, URZ ;  /* 0x000000020b067890 */ /* 0x000fe2000fffe03f */
[----:B------:R-:W-:Y:S01]  /*2380*/  IMAD.MOV.U32 R141, RZ, RZ, R229 ;  /* 0x000000ffff8d7224 */ /* 0x000fe200078e00e5 */
[----:B------:R-:W-:Y:S01]  /*2390*/  UMOV UR5, 0x80000020 ;  /* 0x8000002000057882 */ /* 0x000fe20000000000 */
[----:B------:R-:W-:Y:S01]  /*23a0*/  IMAD.MOV.U32 R142, RZ, RZ, R228 ;  /* 0x000000ffff8e7224 */ /* 0x000fe200078e00e4 */
[----:B------:R-:W-:Y:S01]  /*23b0*/  UMOV UR7, 0x80000020 ;  /* 0x8000002000077882 */ /* 0x000fe20000000000 */
[----:B------:R-:W-:-:S02]  /*23c0*/  IMAD.MOV.U32 R143, RZ, RZ, R227 ;  /* 0x000000ffff8f7224 */ /* 0x000fc400078e00e3 */
[----:B------:R-:W-:Y:S02]  /*23d0*/  IMAD.MOV.U32 R144, RZ, RZ, R226 ;  /* 0x000000ffff907224 */ /* 0x000fe400078e00e2 */
[----:B------:R-:W-:Y:S01]  /*23e0*/  IMAD.MOV.U32 R145, RZ, RZ, R225 ;  /* 0x000000ffff917224 */ /* 0x000fe200078e00e1 */
[----:B------:R-:W-:Y:S01]  /*23f0*/  MOV R225, R14 ;  /* 0x0000000e00e17202 */ /* 0x000fe20000000f00 */
[----:B------:R-:W-:Y:S02]  /*2400*/  IMAD.MOV.U32 R147, RZ, RZ, R223 ;  /* 0x000000ffff937224 */ /* 0x000fe400078e00df */
[----:B------:R-:W-:Y:S02]  /*2410*/  IMAD.MOV.U32 R148, RZ, RZ, R222 ;  /* 0x000000ffff947224 */ /* 0x000fe400078e00de */
[----:B------:R-:W-:Y:S02]  /*2420*/  IMAD.MOV.U32 R149, RZ, RZ, R221 ;  /* 0x000000ffff957224 */ /* 0x000fe400078e00dd */
        /* <DEDUP_REMOVED lines=18> */
[----:B------:R-:W-:-:S06]  /*2550*/  IMAD.MOV.U32 R235, RZ, RZ, R3 ;  /* 0x000000ffffeb7224 */ /* 0x000fcc00078e0003 */
[----:B--2---:R-:W-:-:S06]  /*2560*/  WARPGROUP.ARRIVE ;  /* 0x00000000000079c5 */ /* 0x004fcc0000000000 */
[----:B------:R-:W-:Y:S03]  /*2570*/  HGMMA.64x256x16.F32.BF16 R108, gdesc[UR4], R108, gsb0 ;  /* 0x03e00000046c79f0 */ /* 0x000fe6000800186c */
[----:B------:R-:W-:Y:S02]  /*2580*/  WARPGROUP.DEPBAR.LE gsb0, 0x0 ;  /* 0x00008000000079c5 */ /* 0x000fe40000010000 */
[----:B------:R-:W-:Y:S04]  /*2590*/  STL.64 [R1], R108 ;  /* 0x0000006c01007387 */ /* 0x000fe80000100a00 */
        /* <DEDUP_REMOVED lines=63> */
[----:B0-----:R1:W5:Y:S04]  /*2990*/  LDL.LU R152, [R1+0x2b8] ;  /* 0x0002b80001987983 */ /* 0x0013680000300800 */
[----:B------:R-:W2:Y:S04]  /*29a0*/  LDL.LU.64 R150, [R1+0x2b0] ;  /* 0x0002b00001967983 */ /* 0x000ea80000300a00 */
        /* <DEDUP_REMOVED lines=20> */
[----:B------:R-:W2:Y:S01]  /*2af0*/  LDL.LU.64 R108, [R1+0x208] ;  /* 0x00020800016c7983 */ /* 0x000ea20000300a00 */
[----:B------:R-:W-:Y:S01]  /*2b00*/  UIADD3 UR4, UR10, 0x202, URZ ;  /* 0x000002020a047890 */ /* 0x000fe2000fffe03f */
[----:B------:R-:W-:Y:S01]  /*2b10*/  UMOV UR5, 0x80000020 ;  /* 0x8000002000057882 */ /* 0x000fe20000000000 */
[----:B--2---:R-:W-:-:S07]  /*2b20*/  WARPGROUP.ARRIVE ;  /* 0x00000000000079c5 */ /* 0x004fce0000000000 */
[----:B------:R-:W-:Y:S03]  /*2b30*/  HGMMA.64x256x16.F32.BF16 R24, gdesc[UR4], R24, gsb0 ;  /* 0x03e00000041879f0 */ /* 0x000fe60008001818 */
[----:B------:R-:W-:Y:S02]  /*2b40*/  WARPGROUP.DEPBAR.LE gsb0, 0x0 ;  /* 0x00008000000079c5 */ /* 0x000fe40000010000 */
[----:B-1----:R-:W-:Y:S05]  /*2b50*/  @!P1 BRA `(.L_x_22) ;  /* 0x0000002000949947 */ /* 0x002fea0003800000 */
[----:B------:R-:W-:Y:S02]  /*2b60*/  UIADD3 UR4, UR39, 0x1, URZ ;  /* 0x0000000127047890 */ /* 0x000fe4000fffe03f */
[----:B------:R-:W-:Y:S02]  /*2b70*/  UMOV UR11, UR39 ;  /* 0x00000027000b7c82 */ /* 0x000fe40008000000 */
[----:B------:R-:W-:-:S04]  /*2b80*/  UISETP.NE.AND UP0, UPT, UR4, 0x7, UPT ;  /* 0x000000070400788c */ /* 0x000fc8000bf05270 */
[----:B------:R-:W-:Y:S02]  /*2b90*/  USEL UR5, URZ, 0x1, UP0 ;  /* 0x000000013f057887 */ /* 0x000fe40008000000 */
[----:B------:R-:W-:Y:S02]  /*2ba0*/  USEL UR10, UR4, URZ, UP0 ;  /* 0x0000003f040a7287 */ /* 0x000fe40008000000 */
[----:B------:R-:W-:-:S06]  /*2bb0*/  ULOP3.LUT UR5, UR38, UR5, URZ, 0x3c, !UPT ;  /* 0x0000000526057292 */ /* 0x000fcc000f8e3c3f */
[----:B------:R-:W-:-:S07]  /*2bc0*/  IMAD.U32 R3, RZ, RZ, UR5 ;  /* 0x00000005ff037e24 */ /* 0x000fce000f8e00ff */
.L_x_29:
[----:B------:R-:W-:Y:S05]  /*2bd0*/  @!P0 BRA `(.L_x_23) ;  /* 0x0000000000048947 */ /* 0x000fea0003800000 */
[----:B------:R-:W-:Y:S01]  /*2be0*/  BPT.TRAP 0x1 ;  /* 0x000000040000795c */ /* 0x000fe20000300000 */
.L_x_23:
[----:B------:R-:W0:Y:S01]  /*2bf0*/  S2UR UR5, SR_CgaCtaId ;  /* 0x00000000000579c3 */ /* 0x000e220000008800 */
[----:B------:R-:W-:Y:S01]  /*2c00*/  UMOV UR4, 0x400 ;  /* 0x0000040000047882 */ /* 0x000fe20000000000 */
[----:B------:R-:W-:Y:S01]  /*2c10*/  IMAD.U32 R5, RZ, RZ, UR10 ;  /* 0x0000000aff057e24 */ /* 0x000fe2000f8e00ff */
[----:B------:R-:W-:Y:S01]  /*2c20*/  SHF.L.U32 R6, R3, 0x1f, RZ ;  /* 0x0000001f03067819 */ /* 0x000fe200000006ff */
[----:B0-----:R-:W-:-:S06]  /*2c30*/  ULEA UR4, UR5, UR4, 0x18 ;  /* 0x0000000405047291 */ /* 0x001fcc000f8ec03f */
[----:B------:R-:W-:-:S05]  /*2c40*/  IMAD.U32 R0, RZ, RZ, UR4 ;  /* 0x00000004ff007e24 */ /* 0x000fca000f8e00ff */
[----:B------:R-:W-:-:S04]  /*2c50*/  LEA R5, R5, R0, 0x3 ;  /* 0x0000000005057211 */ /* 0x000fc800078e18ff */
[----:B------:R0:W1:Y:S01]  /*2c60*/  SYNCS.PHASECHK.TRANS64.TRYWAIT P1, [R5+URZ], R6 ;  /* 0x00000006050075a7 */ /* 0x000062000802017f */
[----:B------:R-:W-:Y:S05]  /*2c70*/  @!P0 BRA `(.L_x_24) ;  /* 0x0000000000048947 */ /* 0x000fea0003800000 */
[----:B------:R-:W-:Y:S01]  /*2c80*/  BPT.TRAP 0x1 ;  /* 0x000000040000795c */ /* 0x000fe20000300000 */
.L_x_24:
[----:B-1----:R-:W-:Y:S05]  /*2c90*/  @P1 BRA `(.L_x_25) ;  /* 0x0000000000081947 */ /* 0x002fea0003800000 */
[----:B------:R-:W1:Y:S02]  /*2ca0*/  SYNCS.PHASECHK.TRANS64.TRYWAIT P1, [R5+URZ], R6 ;  /* 0x00000006050075a7 */ /* 0x000e64000802017f */
[----:B-1----:R-:W-:Y:S05]  /*2cb0*/  @!P1 BRA `(.L_x_26) ;  /* 0x0000015400949947 */ /* 0x002fea0003800000 */
.L_x_25:
        /* <DEDUP_REMOVED lines=64> */
[----:B--2---:R-:W2:Y:S04]  /*30c0*/  LDL.LU.64 R24, [R1] ;  /* 0x0000000001187983 */ /* 0x004ea80000300a00 */
        /* <DEDUP_REMOVED lines=63> */
[----:B------:R-:W-:-:S02]  /*34c0*/  ULEA UR12, UR10, UR8, 0xa ;  /* 0x000000080a0c7291 */ /* 0x000fc4000f8e503f */
[----:B------:R-:W-:Y:S01]  /*34d0*/  ULEA UR13, UR10, UR9, 0xa ;  /* 0x000000090a0d7291 */ /* 0x000fe2000f8e503f */
[----:B------:R-:W-:Y:S01]  /*34e0*/  UMOV UR5, 0x80000020 ;  /* 0x8000002000057882 */ /* 0x000fe20000000000 */
[----:B------:R-:W-:-:S03]  /*34f0*/  UMOV UR7, 0x80000020 ;  /* 0x8000002000077882 */ /* 0x000fc60000000000 */
[----:B------:R-:W-:Y:S02]  /*3500*/  UMOV UR4, UR12 ;  /* 0x0000000c00047c82 */ /* 0x000fe40008000000 */
[----:B------:R-:W-:Y:S01]  /*3510*/  UMOV UR6, UR13 ;  /* 0x0000000d00067c82 */ /* 0x000fe20008000000 */
[----:B--2---:R-:W-:-:S06]  /*3520*/  WARPGROUP.ARRIVE ;  /* 0x00000000000079c5 */ /* 0x004fcc0000000000 */
[----:B------:R-:W-:Y:S03]  /*3530*/  HGMMA.64x256x16.F32.BF16 R24, gdesc[UR4], R24, gsb0 ;  /* 0x03e00000041879f0 */ /* 0x000fe60008001818 */
[----:B------:R-:W-:Y:S02]  /*3540*/  WARPGROUP.DEPBAR.LE gsb0, 0x0 ;  /* 0x00008000000079c5 */ /* 0x000fe40000010000 */
[----:B------:R-:W-:Y:S01]  /*3550*/  STL.64 [R1], R24 ;  /* 0x0000001801007387 */ /* 0x000fe20000100a00 */
[----:B01----:R-:W-:Y:S01]  /*3560*/  IMAD.MOV.U32 R6, RZ, RZ, R150 ;  /* 0x000000ffff067224 */ /* 0x003fe200078e0096 */
        /* <DEDUP_REMOVED lines=50> */
[----:B------:R0:W-:Y:S01]  /*3890*/  STL.64 [R1+0x68], R50 ;  /* 0x0000683201007387 */ /* 0x0001e20000100a00 */
[----:B------:R-:W-:Y:S01]  /*38a0*/  IMAD.MOV.U32 R204, RZ, RZ, R120 ;  /* 0x000000ffffcc7224 */ /* 0x000fe200078e0078 */
[----:B------:R-:W-:Y:S01]  /*38b0*/  MOV R229, R58 ;  /* 0x0000003a00e57202 */ /* 0x000fe20000000f00 */
[----:B------:R-:W-:Y:S01]  /*38c0*/  IMAD.MOV.U32 R202, RZ, RZ, R118 ;  /* 0x000000ffffca7224 */ /* 0x000fe200078e0076 */
[----:B------:R-:W2:Y:S01]  /*38d0*/  LDL.LU.64 R150, [R1+0x4b8] ;  /* 0x0004b80001967983 */ /* 0x000ea20000300a00 */
[----:B------:R-:W-:-:S02]  /*38e0*/  IMAD.MOV.U32 R203, RZ, RZ, R119 ;  /* 0x000000ffffcb7224 */ /* 0x000fc400078e0077 */
[----:B------:R-:W-:Y:S01]  /*38f0*/  IMAD.MOV.U32 R200, RZ, RZ, R116 ;  /* 0x000000ffffc87224 */ /* 0x000fe200078e0074 */
[----:B------:R-:W2:Y:S01]  /*3900*/  LDL.LU.64 R148, [R1+0x4b0] ;  /* 0x0004b00001947983 */ /* 0x000ea20000300a00 */
[----:B------:R-:W-:Y:S02]  /*3910*/  IMAD.MOV.U32 R201, RZ, RZ, R117 ;  /* 0x000000ffffc97224 */ /* 0x000fe400078e0075 */
[----:B------:R-:W-:Y:S01]  /*3920*/  IMAD.MOV.U32 R199, RZ, RZ, R115 ;  /* 0x000000ffffc77224 */ /* 0x000fe200078e0073 */
[----:B------:R-:W2:Y:S01]  /*3930*/  LDL.LU.64 R146, [R1+0x4a8] ;  /* 0x0004a80001927983 */ /* 0x000ea20000300a00 */
[----:B------:R-:W-:Y:S02]  /*3940*/  IMAD.MOV.U32 R196, RZ, RZ, R112 ;  /* 0x000000ffffc47224 */ /* 0x000fe400078e0070 */
        /* <DEDUP_REMOVED lines=100> */
[----:B0-----:R-:W2:Y:S04]  /*3f90*/  LDL.LU.64 R50, [R1+0x328] ;  /* 0x0003280001327983 */ /* 0x001ea80000300a00 */
        /* <DEDUP_REMOVED lines=14> */
[----:B------:R-:W-:-:S02]  /*4080*/  UMOV UR5, 0x80000020 ;  /* 0x8000002000057882 */ /* 0x000fc40000000000 */
[----:B-----5:R-:W-:Y:S01]  /*4090*/  STL [R1+0x2b8], R152 ;  /* 0x0002b89801007387 */ /* 0x020fe20000100800 */
[----:B--2---:R-:W-:-:S06]  /*40a0*/  WARPGROUP.ARRIVE ;  /* 0x00000000000079c5 */ /* 0x004fcc0000000000 */
[----:B------:R-:W-:Y:S03]  /*40b0*/  HGMMA.64x256x16.F32.BF16 R24, gdesc[UR4], R24, gsb0 ;  /* 0x03e00000041879f0 */ /* 0x000fe60008001818 */
        /* <DEDUP_REMOVED lines=56> */
[----:B------:R-:W-:Y:S01]  /*4440*/  MOV R234, R6 ;  /* 0x0000000600ea7202 */ /* 0x000fe20000000f00 */
[----:B------:R-:W-:-:S02]  /*4450*/  IMAD.MOV.U32 R139, RZ, RZ, R232 ;  /* 0x000000ffff8b7224 */ /* 0x000fc400078e00e8 */
[----:B------:R-:W-:Y:S02]  /*4460*/  IMAD.MOV.U32 R141, RZ, RZ, R230 ;  /* 0x000000ffff8d7224 */ /* 0x000fe400078e00e6 */
[----:B------:R-:W-:Y:S02]  /*4470*/  IMAD.MOV.U32 R142, RZ, RZ, R229 ;  /* 0x000000ffff8e7224 */ /* 0x000fe400078e00e5 */
[----:B------:R-:W-:Y:S02]  /*4480*/  IMAD.MOV.U32 R143, RZ, RZ, R228 ;  /* 0x000000ffff8f7224 */ /* 0x000fe400078e00e4 */
[----:B------:R-:W-:Y:S01]  /*4490*/  IMAD.MOV.U32 R144, RZ, RZ, R227 ;  /* 0x000000ffff907224 */ /* 0x000fe200078e00e3 */
[----:B------:R-:W-:Y:S01]  /*44a0*/  MOV R227, R13 ;  /* 0x0000000d00e37202 */ /* 0x000fe20000000f00 */
[----:B------:R-:W-:Y:S02]  /*44b0*/  IMAD.MOV.U32 R145, RZ, RZ, R226 ;  /* 0x000000ffff917224 */ /* 0x000fe400078e00e2 */
        /* <DEDUP_REMOVED lines=20> */
[----:B------:R-:W-:Y:S01]  /*4600*/  IMAD.MOV.U32 R235, RZ, RZ, R5 ;  /* 0x000000ffffeb7224 */ /* 0x000fe200078e0005 */
[----:B------:R-:W-:Y:S02]  /*4610*/  UIADD3 UR4, UR12, 0x2, URZ ;  /* 0x000000020c047890 */ /* 0x000fe4000fffe03f */
[----:B------:R-:W-:Y:S01]  /*4620*/  UIADD3 UR6, UR13, 0x2, URZ ;  /* 0x000000020d067890 */ /* 0x000fe2000fffe03f */
[----:B------:R-:W-:Y:S01]  /*4630*/  UMOV UR5, 0x80000020 ;  /* 0x8000002000057882 */ /* 0x000fe20000000000 */
[----:B------:R-:W-:Y:S01]  /*4640*/  UMOV UR7, 0x80000020 ;  /* 0x8000002000077882 */ /* 0x000fe20000000000 */
        /* <DEDUP_REMOVED lines=96> */
[----:B------:R-:W-:Y:S01]  /*4c50*/  BPT.TRAP 0x1 ;  /* 0x000000040000795c */ /* 0x000fe20000300000 */
.L_x_27:
[----:B------:R-:W-:Y:S01]  /*4c60*/  ISETP.NE.AND P1, PT, R17, RZ, PT ;  /* 0x000000ff1100720c */ /* 0x000fe20003f25270 */
[----:B------:R-:W-:Y:S01]  /*4c70*/  IMAD.U32 R5, RZ, RZ, UR11 ;  /* 0x0000000bff057e24 */ /* 0x000fe2000f8e00ff */
[----:B------:R-:W-:-:S11]  /*4c80*/  UISETP.GT.U32.AND UP0, UPT, UR40, 0x1, UPT ;  /* 0x000000012800788c */ /* 0x000fd6000bf04070 */
[----:B------:R-:W-:-:S04]  /*4c90*/  @P1 IMAD R5, R5, 0x8, R0 ;  /* 0x0000000805051824 */ /* 0x000fc800078e0200 */
[----:B------:R-:W-:-:S05]  /*4ca0*/  @P1 VIADD R5, R5, 0x38 ;  /* 0x0000003805051836 */ /* 0x000fca0000000000 */
[----:B-----5:R-:W-:-:S04]  /*4cb0*/  @P1 PRMT R5, R152, 0x654, R5 ;  /* 0x0000065498051816 */ /* 0x020fc80000000005 */
[----:B------:R0:W-:Y:S01]  /*4cc0*/  @P1 SYNCS.ARRIVE.TRANS64.RED.A1T0 RZ, [R5+URZ], RZ ;  /* 0x000000ff05ff19a7 */ /* 0x0001e2000810043f */
[----:B------:R-:W-:-:S13]  /*4cd0*/  PLOP3.LUT P1, PT, PT, PT, UP0, 0x80, 0x0 ;  /* 0x000000000000781c */ /* 0x000fda0003f2f008 */
[----:B0-----:R-:W-:Y:S05]  /*4ce0*/  @P1 BRA `(.L_x_28) ;  /* 0x0000000000041947 */ /* 0x001fea0003800000 */
[----:B------:R-:W-:Y:S01]  /*4cf0*/  BPT.TRAP 0x1 ;  /* 0x000000040000795c */ /* 0x000fe20000300000 */
.L_x_28:
[----:B------:R-:W-:Y:S01]  /*4d00*/  UIADD3 UR10, UR10, 0x1, URZ ;  /* 0x000000010a0a7890 */ /* 0x000fe2000fffe03f */
[C---:B------:R-:W-:Y:S01]  /*4d10*/  ISETP.GT.AND P1, PT, R4.reuse, 0x1, PT ;  /* 0x000000010400780c */ /* 0x040fe20003f24270 */
[----:B------:R-:W-:Y:S01]  /*4d20*/  UIADD3 UR11, UR11, 0x1, URZ ;  /* 0x000000010b0b7890 */ /* 0x000fe2000fffe03f */
[----:B------:R-:W-:Y:S01]  /*4d30*/  VIADD R4, R4, 0xffffffff ;  /* 0xffffffff04047836 */ /* 0x000fe20000000000 */
[----:B------:R-:W-:Y:S02]  /*4d40*/  UISETP.NE.AND UP0, UPT, UR10, 0x7, UPT ;  /* 0x000000070a00788c */ /* 0x000fe4000bf05270 */
[----:B------:R-:W-:Y:S02]  /*4d50*/  UISETP.NE.AND UP1, UPT, UR11, 0x7, UPT ;  /* 0x000000070b00788c */ /* 0x000fe4000bf25270 */
[----:B------:R-:W-:Y:S02]  /*4d60*/  USEL UR4, URZ, 0x1, UP0 ;  /* 0x000000013f047887 */ /* 0x000fe40008000000 */
[----:B------:R-:W-:-:S02]  /*4d70*/  USEL UR10, UR10, URZ, UP0 ;  /* 0x0000003f0a0a7287 */ /* 0x000fc40008000000 */
[----:B------:R-:W-:Y:S02]  /*4d80*/  USEL UR11, UR11, URZ, UP1 ;  /* 0x0000003f0b0b7287 */ /* 0x000fe40008800000 */
[----:B------:R-:W-:Y:S01]  /*4d90*/  LOP3.LUT R3, R3, UR4, RZ, 0x3c, !PT ;  /* 0x0000000403037c12 */ /* 0x000fe2000f8e3cff */
[----:B------:R-:W-:Y:S09]  /*4da0*/  @P1 BRA `(.L_x_29) ;  /* 0xffffffdc00881947 */ /* 0x000ff2000383ffff */
.L_x_22:
[----:B------:R-:W0:Y:S02]  /*4db0*/  LDC R3, c[0x0][0x28c] ;  /* 0x0000a300ff037b82 */ /* 0x000e240000000800 */
[----:B0-----:R-:W-:-:S13]  /*4dc0*/  ISETP.GE.AND P1, PT, R3, 0x1, PT ;  /* 0x000000010300780c */ /* 0x001fda0003f26270 */
[----:B------:R-:W-:Y:S05]  /*4dd0*/  @!P1 BRA `(.L_x_30) ;  /* 0x00000000005c9947 */ /* 0x000fea0003800000 */
[----:B------:R-:W-:Y:S05]  /*4de0*/  @!P0 BRA `(.L_x_31) ;  /* 0x0000000000048947 */ /* 0x000fea0003800000 */
[----:B------:R-:W-:Y:S01]  /*4df0*/  BPT.TRAP 0x1 ;  /* 0x000000040000795c */ /* 0x000fe20000300000 */
.L_x_31:
[----:B------:R-:W-:Y:S01]  /*4e00*/  ISETP.NE.AND P0, PT, R17, RZ, PT ;  /* 0x000000ff1100720c */ /* 0x000fe20003f05270 */
[----:B------:R-:W-:-:S12]  /*4e10*/  BSSY B0, `(.L_x_32) ;  /* 0x000000f000007945 */ /* 0x000fd80003800000 */
[----:B------:R-:W-:Y:S05]  /*4e20*/  @!P0 BRA `(.L_x_33) ;  /* 0x0000000000348947 */ /* 0x000fea0003800000 */
[----:B------:R-:W-:-:S04]  /*4e30*/  UISETP.LT.AND UP0, UPT, UR44, 0x1, UPT ;  /* 0x000000012c00788c */ /* 0x000fc8000bf01270 */
[----:B------:R-:W-:-:S04]  /*4e40*/  USEL UR6, UR44, 0x1, UP0 ;  /* 0x000000012c067887 */ /* 0x000fc80008000000 */
[----:B------:R-:W-:-:S04]  /*4e50*/  UIADD3 UR6, UR39, UR44, -UR6 ;  /* 0x0000002c27067290 */ /* 0x000fc8000fffe806 */
[----:B------:R-:W-:-:S04]  /*4e60*/  UIMAD.WIDE.U32 UR4, UR6, 0x24924925, URZ ;  /* 0x24924925060478a5 */ /* 0x000fc8000f8e003f */
[----:B------:R-:W-:-:S04]  /*4e70*/  UIADD3 UR4, UR6, -UR5, URZ ;  /* 0x8000000506047290 */ /* 0x000fc8000fffe03f */
[----:B------:R-:W-:-:S04]  /*4e80*/  ULEA.HI UR4, UR4, UR5, URZ, 0x1f ;  /* 0x0000000504047291 */ /* 0x000fc8000f8ff83f */
[----:B------:R-:W-:-:S04]  /*4e90*/  USHF.R.U32.HI UR4, URZ, 0x2, UR4 ;  /* 0x000000023f047899 */ /* 0x000fc80008011604 */
[----:B------:R-:W-:-:S06]  /*4ea0*/  UIMAD UR4, UR4, -0x7, UR6 ;  /* 0xfffffff9040478a4 */ /* 0x000fcc000f8e0206 */
[----:B------:R-:W-:-:S05]  /*4eb0*/  IMAD.U32 R3, RZ, RZ, UR4 ;  /* 0x00000004ff037e24 */ /* 0x000fca000f8e00ff */
[----:B------:R-:W-:-:S05]  /*4ec0*/  LEA R0, R3, R0, 0x3 ;  /* 0x0000000003007211 */ /* 0x000fca00078e18ff */
[----:B------:R-:W-:-:S05]  /*4ed0*/  VIADD R0, R0, 0x38 ;  /* 0x0000003800007836 */ /* 0x000fca0000000000 */
[----:B-----5:R-:W-:-:S04]  /*4ee0*/  PRMT R0, R152, 0x654, R0 ;  /* 0x0000065498007816 */ /* 0x020fc80000000000 */
[----:B------:R0:W-:Y:S03]  /*4ef0*/  SYNCS.ARRIVE.TRANS64.RED.A1T0 RZ, [R0+URZ], RZ ;  /* 0x000000ff00ff79a7 */ /* 0x0001e6000810043f */
.L_x_33:
[----:B------:R-:W-:Y:S05]  /*4f00*/  BSYNC B0 ;  /* 0x0000000000007941 */ /* 0x000fea0003800000 */
.L_x_32:
[----:B------:R-:W-:-:S06]  /*4f10*/  UISETP.GT.U32.AND UP0, UPT, UR40, 0x1, UPT ;  /* 0x000000012800788c */ /* 0x000fcc000bf04070 */
[----:B------:R-:W-:-:S13]  /*4f20*/  PLOP3.LUT P0, PT, PT, PT, UP0, 0x80, 0x0 ;  /* 0x000000000000781c */ /* 0x000fda0003f0f008 */
[----:B------:R-:W-:Y:S05]  /*4f30*/  @P0 BRA `(.L_x_30) ;  /* 0x0000000000040947 */ /* 0x000fea0003800000 */
[----:B------:R-:W-:Y:S01]  /*4f40*/  BPT.TRAP 0x1 ;  /* 0x000000040000795c */ /* 0x000fe20000300000 */
.L_x_30:
[----:B------:R-:W1:Y:S01]  /*4f50*/  S2R R8, SR_TID.X ;  /* 0x0000000000087919 */ /* 0x000e620000002100 */
[----:B------:R-:W-:Y:S01]  /*4f60*/  IMAD.MOV.U32 R19, RZ, RZ, 0x6540 ;  /* 0x00006540ff137424 */ /* 0x000fe200078e00ff */
[----:B------:R-:W-:Y:S02]  /*4f70*/  UIMAD.WIDE UR6, UR41, 0x100, URZ ;  /* 0x00000100290678a5 */ /* 0x000fe4000f8e023f */
[----:B------:R-:W-:Y:S01]  /*4f80*/  USHF.R.S32.HI UR10, URZ, 0x1f, UR43 ;  /* 0x0000001f3f0a7899 */ /* 0x000fe2000801142b */
[----:B------:R-:W-:Y:S01]  /*4f90*/  ULDC.64 UR8, c[0x0][0x5d0] ;  /* 0x0001740000087ab9 */ /* 0x000fe20000000a00 */
[----:B------:R-:W-:Y:S02]  /*4fa0*/  USHF.L.U32 UR41, UR41, 0x8, URZ ;  /* 0x0000000829297899 */ /* 0x000fe4000800063f */
[----:B------:R-:W-:Y:S02]  /*4fb0*/  UIMAD UR4, UR10, UR8, URZ ;  /* 0x000000080a0472a4 */ /* 0x000fe4000f8e023f */
[----:B------:R-:W-:-:S02]  /*4fc0*/  UIADD3 UR39, UR44, UR39, URZ ;  /* 0x000000272c277290 */ /* 0x000fc4000fffe03f */
[----:B------:R-:W-:Y:S02]  /*4fd0*/  UIMAD UR4, UR43, UR9, UR4 ;  /* 0x000000092b0472a4 */ /* 0x000fe4000f8e0204 */
[----:B------:R-:W-:Y:S01]  /*4fe0*/  UISETP.GT.U32.AND UP0, UPT, UR39, 0x6, UPT ;  /* 0x000000062700788c */ /* 0x000fe2000bf04070 */
[----:B------:R-:W-:Y:S01]  /*4ff0*/  ULDC UR9, c[0x0][0x284] ;  /* 0x0000a10000097ab9 */ /* 0x000fe20000000800 */
[----:B------:R-:W-:Y:S01]  /*5000*/  UISETP.GE.U32.AND UP1, UPT, UR44, 0x7, UPT ;  /* 0x000000072c00788c */ /* 0x000fe2000bf26070 */
[----:B------:R-:W-:Y:S01]  /*5010*/  MOV R153, UR9 ;  /* 0x0000000900997c02 */ /* 0x000fe20008000f00 */
[----:B------:R-:W-:Y:S01]  /*5020*/  UISETP.LT.U32.AND UP0, UPT, UR44, 0x7, UP0 ;  /* 0x000000072c00788c */ /* 0x000fe20008701070 */
[--C-:B-1----:R-:W-:Y:S01]  /*5030*/  SHF.R.U32.HI R4, RZ, 0x7, R8.reuse ;  /* 0x00000007ff047819 */ /* 0x102fe20000011608 */
[----:B------:R-:W-:Y:S01]  /*5040*/  IMAD.SHL.U32 R18, R8, 0x2, RZ ;  /* 0x0000000208127824 */ /* 0x000fe200078e00ff */
[----:B------:R-:W-:Y:S02]  /*5050*/  SHF.R.U32.HI R5, RZ, 0x2, R8 ;  /* 0x00000002ff057819 */ /* 0x000fe40000011608 */
[----:B------:R-:W-:-:S02]  /*5060*/  LOP3.LUT R4, R4, 0x1, RZ, 0xc0, !PT ;  /* 0x0000000104047812 */ /* 0x000fc400078ec0ff */
[----:B------:R-:W-:Y:S02]  /*5070*/  LOP3.LUT R6, R8, 0x60, RZ, 0xc0, !PT ;  /* 0x0000006008067812 */ /* 0x000fe400078ec0ff */
[----:B------:R-:W-:Y:S01]  /*5080*/  LOP3.LUT R5, R5, 0x7, RZ, 0xc0, !PT ;  /* 0x0000000705057812 */ /* 0x000fe200078ec0ff */
[----:B------:R-:W-:Y:S01]  /*5090*/  IMAD.SHL.U32 R3, R4, 0x40, RZ ;  /* 0x0000004004037824 */ /* 0x000fe200078e00ff */
[----:B------:R-:W-:Y:S02]  /*50a0*/  LOP3.LUT R18, R18, 0x6, RZ, 0xc0, !PT ;  /* 0x0000000612127812 */ /* 0x000fe400078ec0ff */
[----:B------:R-:W-:Y:S02]  /*50b0*/  SHF.R.U32.HI R6, RZ, 0x1, R6 ;  /* 0x00000001ff067819 */ /* 0x000fe40000011606 */
[--C-:B------:R-:W-:Y:S02]  /*50c0*/  LOP3.LUT R3, R3, 0x40, R5.reuse, 0xe2, !PT ;  /* 0x0000004003037812 */ /* 0x100fe400078ee205 */
[----:B------:R-:W-:Y:S01]  /*50d0*/  PRMT R18, R18, R19, UR42 ;  /* 0x0000002a12127e16 */ /* 0x000fe20008000013 */
[----:B------:R-:W-:Y:S01]  /*50e0*/  USHF.L.U32 UR42, UR42, 0x8, URZ ;  /* 0x000000082a2a7899 */ /* 0x000fe2000800063f */
[----:B0-----:R-:W-:Y:S01]  /*50f0*/  IADD3 R0, RZ, -R6, -R5 ;  /* 0x80000006ff007210 */ /* 0x001fe20007ffe805 */
[----:B------:R-:W-:Y:S01]  /*5100*/  IMAD.MOV.U32 R5, RZ, RZ, -0x2 ;  /* 0xfffffffeff057424 */ /* 0x000fe200078e00ff */
[----:B------:R-:W-:Y:S01]  /*5110*/  LOP3.LUT R3, R3, UR6, R6, 0xfe, !PT ;  /* 0x0000000603037c12 */ /* 0x000fe2000f8efe06 */
[----:B------:R-:W-:Y:S01]  /*5120*/  IMAD.U32 R6, RZ, RZ, UR8 ;  /* 0x00000008ff067e24 */ /* 0x000fe2000f8e00ff */
[----:B------:R-:W-:Y:S01]  /*5130*/  SHF.R.S32.HI R19, RZ, 0x1f, R18 ;  /* 0x0000001fff137819 */ /* 0x000fe20000011412 */
[----:B------:R-:W-:Y:S01]  /*5140*/  ULDC UR8, c[0x0][0x288] ;  /* 0x0000a20000087ab9 */ /* 0x000fe20000000800 */
[----:B------:R-:W-:Y:S01]  /*5150*/  IMAD R0, R4, -0x40, R0 ;  /* 0xffffffc004007824 */ /* 0x000fe200078e0200 */
[----:B------:R-:W-:Y:S01]  /*5160*/  UISETP.GE.AND UP2, UPT, UR42, UR8, UPT ;  /* 0x000000082a00728c */ /* 0x000fe2000bf46270 */
[----:B------:R-:W-:-:S03]  /*5170*/  IMAD.WIDE.U32 R6, R6, UR43, R18 ;  /* 0x0000002b06067c25 */ /* 0x000fc6000f8e0012 */
[----:B------:R-:W-:Y:S02]  /*5180*/  UISETP.GE.OR UP2, UPT, UR41, UR9, UP2 ;  /* 0x000000092900728c */ /* 0x000fe40009746670 */
[----:B------:R-:W-:Y:S01]  /*5190*/  IADD3 R153, R153, -UR41, R0 ;  /* 0x8000002999997c10 */ /* 0x000fe2000fffe000 */
[----:B------:R-:W-:Y:S01]  /*51a0*/  VIADD R7, R7, UR4 ;  /* 0x0000000407077c36 */ /* 0x000fe20008000000 */
[----:B------:R-:W-:Y:S01]  /*51b0*/  UIMAD.WIDE.U32 UR4, UR39, 0x24924925, URZ ;  /* 0x24924925270478a5 */ /* 0x000fe2000f8e003f */
[----:B------:R-:W-:Y:S01]  /*51c0*/  LOP3.LUT R0, R8, 0x3, RZ, 0xc0, !PT ;  /* 0x0000000308007812 */ /* 0x000fe200078ec0ff */
[----:B------:R-:W-:Y:S01]  /*51d0*/  UMOV UR41, 0xffffffff ;  /* 0xffffffff00297882 */ /* 0x000fe20000000000 */
[----:B------:R-:W-:Y:S01]  /*51e0*/  PLOP3.LUT P0, PT, PT, PT, UP2, 0x80, 0x0 ;  /* 0x000000000000781c */ /* 0x000fe20003f0f028 */
[----:B------:R-:W-:Y:S02]  /*51f0*/  UIADD3 UR4, UR39, -UR5, URZ ;  /* 0x8000000527047290 */ /* 0x000fe4000fffe03f */
[----:B------:R-:W-:Y:S01]  /*5200*/  IMAD R0, R0, R5, UR8 ;  /* 0x0000000800007e24 */ /* 0x000fe2000f8e0205 */
[----:B------:R-:W-:-:S02]  /*5210*/  USEL UR8, URZ, 0x1, !UP0 ;  /* 0x000000013f087887 */ /* 0x000fc4000c000000 */
[----:B------:R-:W-:Y:S01]  /*5220*/  ULEA.HI UR4, UR4, UR5, URZ, 0x1f ;  /* 0x0000000504047291 */ /* 0x000fe2000f8ff83f */
[----:B------:R-:W-:Y:S01]  /*5230*/  VIADD R0, R0, -UR42 ;  /* 0x8000002a00007c36 */ /* 0x000fe20008000000 */
[----:B------:R-:W-:Y:S02]  /*5240*/  ULOP3.LUT UR38, UR38, UR8, URZ, 0x3c, !UPT ;  /* 0x0000000826267292 */ /* 0x000fe4000f8e3c3f */
[----:B------:R-:W-:-:S04]  /*5250*/  USHF.R.U32.HI UR4, URZ, 0x2, UR4 ;  /* 0x000000023f047899 */ /* 0x000fc80008011604 */
[----:B------:R-:W-:Y:S02]  /*5260*/  @UP1 ULOP3.LUT UR38, UR38, 0x1, UR4, 0x78, !UPT ;  /* 0x0000000126261892 */ /* 0x000fe4000f8e7804 */
[----:B------:R-:W-:Y:S01]  /*5270*/  UIMAD UR39, UR4, -0x7, UR39 ;  /* 0xfffffff9042778a4 */ /* 0x000fe2000f8e0227 */
[----:B------:R-:W-:Y:S11]  /*5280*/  @P0 BRA `(.L_x_34) ;  /* 0x0000010c00e80947 */ /* 0x000ff60003800000 */
[----:B-----5:R-:W-:Y:S01]  /*5290*/  FSETP.NEU.AND P0, PT, R16, RZ, PT ;  /* 0x000000ff1000720b */ /* 0x020fe20003f0d000 */
[----:B------:R-:W-:Y:S01]  /*52a0*/  ULDC.64 UR8, c[0x0][0x5c8] ;  /* 0x0001720000087ab9 */ /* 0x000fe20000000a00 */
[----:B------:R-:W-:Y:S01]  /*52b0*/  ISETP.GT.AND P3, PT, R153, RZ, PT ;  /* 0x000000ff9900720c */ /* 0x000fe20003f64270 */
[----:B------:R-:W-:Y:S01]  /*52c0*/  UIMAD UR4, UR7, UR8, URZ ;  /* 0x00000008070472a4 */ /* 0x000fe2000f8e023f */
[----:B------:R-:W-:Y:S01]  /*52d0*/  IMAD.U32 R10, RZ, RZ, UR9 ;  /* 0x00000009ff0a7e24 */ /* 0x000fe2000f8e00ff */
[----:B------:R-:W-:Y:S01]  /*52e0*/  BSSY B0, `(.L_x_34) ;  /* 0x00010f4000007945 */ /* 0x000fe20003800000 */
[----:B------:R-:W-:Y:S01]  /*52f0*/  IMAD.WIDE.U32 R6, R3, UR8, R6 ;  /* 0x0000000803067c25 */ /* 0x000fe2000f8e0006 */
[----:B------:R-:W-:-:S03]  /*5300*/  ISETP.GT.AND P1, PT, R0, RZ, P3 ;  /* 0x000000ff0000720c */ /* 0x000fc60001f24270 */
[----:B------:R-:W-:-:S04]  /*5310*/  IMAD R10, R3, R10, UR4 ;  /* 0x00000004030a7e24 */ /* 0x000fc8000f8e020a */
[----:B------:R-:W-:Y:S01]  /*5320*/  IMAD.IADD R10, R7, 0x1, R10 ;  /* 0x00000001070a7824 */ /* 0x000fe200078e020a */
[----:B------:R-:W-:Y:S06]  /*5330*/  @!P0 BRA `(.L_x_35) ;  /* 0x000000b800108947 */ /* 0x000fec0003800000 */
[----:B------:R-:W0:Y:S01]  /*5340*/  LDC.64 R22, c[0x0][0x5b8] ;  /* 0x00016e00ff167b82 */ /* 0x000e220000000a00 */
[----:B------:R-:W2:Y:S01]  /*5350*/  LDL.LU R11, [R1] ;  /* 0x00000000010b7983 */ /* 0x000ea20000300800 */
[----:B------:R-:W-:-:S06]  /*5360*/  ULDC.64 UR4, c[0x0][0x5c0] ;  /* 0x0001700000047ab9 */ /* 0x000fcc0000000a00 */
[----:B------:R-:W1:Y:S08]  /*5370*/  LDC.64 R14, c[0x0][0x5b0] ;  /* 0x00016c00ff0e7b82 */ /* 0x000e700000000a00 */
[----:B------:R-:W3:Y:S01]  /*5380*/  LDC.64 R12, c[0x0][0x5a8] ;  /* 0x00016a00ff0c7b82 */ /* 0x000ee20000000a00 */
[C---:B0-----:R-:W-:Y:S02]  /*5390*/  IMAD R159, R22.reuse, UR10, RZ ;  /* 0x0000000a169f7c24 */ /* 0x041fe4000f8e02ff */
[----:B------:R-:W-:-:S04]  /*53a0*/  IMAD.WIDE.U32 R154, R22, UR43, R18 ;  /* 0x0000002b169a7c25 */ /* 0x000fc8000f8e0012 */
[----:B------:R-:W-:Y:S02]  /*53b0*/  IMAD R159, R23, UR43, R159 ;  /* 0x0000002b179f7c24 */ /* 0x000fe4000f8e029f */
[----:B-1----:R-:W-:Y:S02]  /*53c0*/  IMAD R158, R14, UR7, RZ ;  /* 0x000000070e9e7c24 */ /* 0x002fe4000f8e02ff */
[----:B------:R-:W-:Y:S02]  /*53d0*/  IMAD.IADD R21, R155, 0x1, R159 ;  /* 0x000000019b157824 */ /* 0x000fe400078e029f */
[----:B------:R-:W-:Y:S02]  /*53e0*/  IMAD.MOV.U32 R20, RZ, RZ, R154 ;  /* 0x000000ffff147224 */ /* 0x000fe400078e009a */
[C---:B------:R-:W-:Y:S02]  /*53f0*/  IMAD R158, R3.reuse, R15, R158 ;  /* 0x0000000f039e7224 */ /* 0x040fe400078e029e */
[----:B------:R-:W-:-:S05]  /*5400*/  IMAD.WIDE.U32 R4, R3, R14, R20 ;  /* 0x0000000e03047225 */ /* 0x000fca00078e0014 */
[----:B------:R-:W-:Y:S02]  /*5410*/  IADD3 R5, R5, R158, RZ ;  /* 0x0000009e05057210 */ /* 0x000fe40007ffe0ff */
[----:B---3--:R-:W-:-:S04]  /*5420*/  LEA R8, P0, R4, R12, 0x1 ;  /* 0x0000000c04087211 */ /* 0x008fc800078008ff */
[----:B------:R-:W-:-:S05]  /*5430*/  LEA.HI.X R9, R4, R13, R5, 0x1, P0 ;  /* 0x0000000d04097211 */ /* 0x000fca00000f0c05 */
[----:B------:R-:W3:Y:S01]  /*5440*/  @P1 LDG.E.LTC128B.U16 R23, desc[UR36][R8.64] ;  /* 0x0000002408171981 */ /* 0x000ee2000c1e1520 */
[----:B------:R-:W-:Y:S01]  /*5450*/  BSSY B1, `(.L_x_36) ;  /* 0x0000011000017945 */ /* 0x000fe20003800000 */
[----:B---3--:R-:W-:-:S04]  /*5460*/  IMAD.U32 R4, R23, 0x10000, RZ ;  /* 0x0001000017047824 */ /* 0x008fc800078e00ff */
[----:B------:R-:W-:-:S04]  /*5470*/  FMUL R4, R4, R16 ;  /* 0x0000001004047220 */ /* 0x000fc80000400000 */
[----:B--2---:R-:W-:Y:S01]  /*5480*/  FFMA R7, R11, R2, R4 ;  /* 0x000000020b077223 */ /* 0x004fe20000000004 */
[----:B------:R-:W-:-:S04]  /*5490*/  LEA R4, P0, R6, UR4, 0x1 ;  /* 0x0000000406047c11 */ /* 0x000fc8000f8008ff */
[----:B------:R-:W-:Y:S02]  /*54a0*/  LEA.HI.X R5, R6, UR5, R10, 0x1, P0 ;  /* 0x0000000506057c11 */ /* 0x000fe400080f0c0a */
[----:B------:R-:W-:-:S05]  /*54b0*/  F2FP.BF16.F32.PACK_AB R6, RZ, R7 ;  /* 0x00000007ff06723e */ /* 0x000fca00000010ff */
[----:B------:R0:W-:Y:S02]  /*54c0*/  @P1 STG.E.U16 desc[UR36][R4.64], R6 ;  /* 0x0000000604001986 */ /* 0x0001e4000c101524 */
[----:B0-----:R-:W-:-:S04]  /*54d0*/  IMAD.WIDE.U32 R6, R3, R14, R18 ;  /* 0x0000000e03067225 */ /* 0x001fc800078e0012 */
[----:B------:R-:W-:Y:S02]  /*54e0*/  IMAD.IADD R7, R158, 0x1, R7 ;  /* 0x000000019e077824 */ /* 0x000fe400078e0207 */
[----:B------:R-:W-:-:S04]  /*54f0*/  IMAD.WIDE.U32 R6, R22, UR43, R6 ;  /* 0x0000002b16067c25 */ /* 0x000fc8000f8e0006 */
[----:B------:R-:W-:Y:S01]  /*5500*/  IMAD.IADD R7, R159, 0x1, R7 ;  /* 0x000000019f077824 */ /* 0x000fe200078e0207 */
[----:B------:R-:W-:-:S04]  /*5510*/  LEA R10, P0, R6, R12, 0x1 ;  /* 0x0000000c060a7211 */ /* 0x000fc800078008ff */
[----:B------:R-:W-:Y:S02]  /*5520*/  LEA.HI.X R11, R6, R13, R7, 0x1, P0 ;  /* 0x0000000d060b7211 */ /* 0x000fe400000f0c07 */
[----:B------:R-:W-:-:S13]  /*5530*/  ISETP.GT.AND P0, PT, R0, 0x1, P3 ;  /* 0x000000010000780c */ /* 0x000fda0001f04270 */
[----:B------:R-:W-:Y:S05]  /*5540*/  @!P0 BRA `(.L_x_37) ;  /* 0x0000000000048947 */ /* 0x000fea0003800000 */
[----:B------:R0:W5:Y:S02]  /*5550*/  LDG.E.LTC128B.U16 R23, desc[UR36][R10.64+0x2] ;  /* 0x000002240a177981 */ /* 0x000164000c1e1520 */
.L_x_37:
[----:B------:R-:W-:Y:S05]  /*5560*/  BSYNC B1 ;  /* 0x0000000000017941 */ /* 0x000fea0003800000 */
.L_x_36:
[----:B------:R-:W2:Y:S01]  /*5570*/  LDL.LU R7, [R1+0x4] ;  /* 0x0000040001077983 */ /* 0x000ea20000300800 */
[----:B-----5:R-:W-:Y:S01]  /*5580*/  IMAD.U32 R6, R23, 0x10000, RZ ;  /* 0x0001000017067824 */ /* 0x020fe200078e00ff */
[C---:B------:R-:W-:Y:S01]  /*5590*/  SHF.L.U64.HI R157, R14.reuse, 0x3, R15 ;  /* 0x000000030e9d7819 */ /* 0x040fe2000001020f */
[----:B------:R-:W-:Y:S01]  /*55a0*/  IMAD.SHL.U32 R156, R14, 0x8, RZ ;  /* 0x000000080e9c7824 */ /* 0x000fe200078e00ff */
[----:B------:R-:W3:Y:S01]  /*55b0*/  LDL.LU R160, [R1+0x8] ;  /* 0x0000080001a07983 */ /* 0x000ee20000300800 */
[----:B------:R-:W-:-:S04]  /*55c0*/  FMUL R6, R6, R16 ;  /* 0x0000001006067220 */ /* 0x000fc80000400000 */
[----:B--2---:R-:W-:-:S05]  /*55d0*/  FFMA R6, R7, R2, R6 ;  /* 0x0000000207067223 */ /* 0x004fca0000000006 */
[----:B------:R-:W-:-:S05]  /*55e0*/  F2FP.BF16.F32.PACK_AB R6, RZ, R6 ;  /* 0x00000006ff06723e */ /* 0x000fca00000010ff */
[----:B------:R1:W-:Y:S01]  /*55f0*/  @P0 STG.E.U16 desc[UR36][R4.64+0x2], R6 ;  /* 0x0000020604000986 */ /* 0x0003e2000c101524 */
[----:B------:R-:W-:-:S04]  /*5600*/  ISETP.GT.AND P0, PT, R153, 0x8, PT ;  /* 0x000000089900780c */ /* 0x000fc80003f04270 */
[----:B------:R-:W-:Y:S01]  /*5610*/  ISETP.GT.AND P1, PT, R0, RZ, P0 ;  /* 0x000000ff0000720c */ /* 0x000fe20000724270 */
[----:B-1----:R-:W-:-:S04]  /*5620*/  IMAD.WIDE.U32 R6, R3, R14, R156 ;  /* 0x0000000e03067225 */ /* 0x002fc800078e009c */
[----:B------:R-:W-:Y:S01]  /*5630*/  IMAD.IADD R158, R158, 0x1, R7 ;  /* 0x000000019e9e7824 */ /* 0x000fe200078e0207 */
[----:B------:R-:W-:-:S04]  /*5640*/  IADD3 R7, P2, R154, R6, RZ ;  /* 0x000000069a077210 */ /* 0x000fc80007f5e0ff */
[----:B------:R-:W-:Y:S02]  /*5650*/  IADD3.X R9, R158, R21, RZ, P2, !PT ;  /* 0x000000159e097210 */ /* 0x000fe400017fe4ff */
[----:B------:R-:W-:-:S04]  /*5660*/  LEA R8, P2, R7, R12, 0x1 ;  /* 0x0000000c07087211 */ /* 0x000fc800078408ff */
[----:B------:R-:W-:-:S05]  /*5670*/  LEA.HI.X R9, R7, R13, R9, 0x1, P2 ;  /* 0x0000000d07097211 */ /* 0x000fca00010f0c09 */
[----:B------:R1:W2:Y:S01]  /*5680*/  @P1 LDG.E.LTC128B.U16 R23, desc[UR36][R8.64] ;  /* 0x0000002408171981 */ /* 0x0002a2000c1e1520 */
[----:B------:R-:W-:Y:S01]  /*5690*/  IADD3 R6, P2, R18, R6, RZ ;  /* 0x0000000612067210 */ /* 0x000fe20007f5e0ff */
[----:B------:R-:W-:Y:S01]  /*56a0*/  BSSY B1, `(.L_x_38) ;  /* 0x0000016000017945 */ /* 0x000fe20003800000 */
[----:B------:R-:W-:-:S03]  /*56b0*/  ISETP.GT.AND P4, PT, R0, 0x1, P0 ;  /* 0x000000010000780c */ /* 0x000fc60000784270 */
[----:B------:R-:W-:Y:S02]  /*56c0*/  IMAD.X R7, R19, 0x1, R158, P2 ;  /* 0x0000000113077824 */ /* 0x000fe400010e069e */
[----:B------:R-:W-:Y:S02]  /*56d0*/  IMAD.U32 R158, RZ, RZ, UR9 ;  /* 0x00000009ff9e7e24 */ /* 0x000fe4000f8e00ff */
[----:B------:R-:W-:-:S04]  /*56e0*/  IMAD.WIDE.U32 R6, R22, UR43, R6 ;  /* 0x0000002b16067c25 */ /* 0x000fc8000f8e0006 */
[----:B------:R-:W-:Y:S01]  /*56f0*/  IMAD.IADD R7, R159, 0x1, R7 ;  /* 0x000000019f077824 */ /* 0x000fe200078e0207 */
[----:B-1----:R-:W-:-:S04]  /*5700*/  LEA R8, P2, R6, R12, 0x1 ;  /* 0x0000000c06087211 */ /* 0x002fc800078408ff */
[----:B------:R-:W-:Y:S01]  /*5710*/  LEA.HI.X R9, R6, R13, R7, 0x1, P2 ;  /* 0x0000000d06097211 */ /* 0x000fe200010f0c07 */
[----:B--2---:R-:W-:-:S04]  /*5720*/  IMAD.U32 R6, R23, 0x10000, RZ ;  /* 0x0001000017067824 */ /* 0x004fc800078e00ff */
[----:B------:R-:W-:-:S04]  /*5730*/  FMUL R6, R6, R16 ;  /* 0x0000001006067220 */ /* 0x000fc80000400000 */
[----:B---3--:R-:W-:Y:S01]  /*5740*/  FFMA R7, R160, R2, R6 ;  /* 0x00000002a0077223 */ /* 0x008fe20000000006 */
[----:B------:R-:W-:Y:S02]  /*5750*/  IMAD.U32 R160, RZ, RZ, UR8 ;  /* 0x00000008ffa07e24 */ /* 0x000fe4000f8e00ff */
[----:B------:R-:W-:Y:S02]  /*5760*/  IMAD.U32 R6, RZ, RZ, UR8 ;  /* 0x00000008ff067e24 */ /* 0x000fe4000f8e00ff */
[----:B------:R-:W-:Y:S02]  /*5770*/  F2FP.BF16.F32.PACK_AB R7, RZ, R7 ;  /* 0x00000007ff07723e */ /* 0x000fe400000010ff */
[----:B------:R-:W-:Y:S02]  /*5780*/  SHF.L.U32 R160, R160, 0x4, RZ ;  /* 0x00000004a0a07819 */ /* 0x000fe400000006ff */
[----:B------:R-:W-:Y:S02]  /*5790*/  SHF.L.U64.HI R158, R6, 0x4, R158 ;  /* 0x00000004069e7819 */ /* 0x000fe4000001029e */
[----:B------:R-:W-:-:S02]  /*57a0*/  IADD3 R6, P2, R160, R4, RZ ;  /* 0x00000004a0067210 */ /* 0x000fc40007f5e0ff */
[----:B------:R-:W-:-:S03]  /*57b0*/  PRMT R161, R7, 0x7610, R161 ;  /* 0x0000761007a17816 */ /* 0x000fc600000000a1 */
[----:B------:R-:W-:-:S05]  /*57c0*/  IMAD.X R7, R158, 0x1, R5, P2 ;  /* 0x000000019e077824 */ /* 0x000fca00010e0605 */
[----:B------:R1:W-:Y:S01]  /*57d0*/  @P1 STG.E.U16 desc[UR36][R6.64], R161 ;  /* 0x000000a106001986 */ /* 0x0003e2000c101524 */
[----:B------:R-:W-:Y:S05]  /*57e0*/  @!P4 BRA `(.L_x_39) ;  /* 0x000000000004c947 */ /* 0x000fea0003800000 */
[----:B------:R2:W5:Y:S02]  /*57f0*/  LDG.E.LTC128B.U16 R23, desc[UR36][R8.64+0x2] ;  /* 0x0000022408177981 */ /* 0x000564000c1e1520 */
.L_x_39:
[----:B------:R-:W-:Y:S05]  /*5800*/  BSYNC B1 ;  /* 0x0000000000017941 */ /* 0x000fea0003800000 */
.L_x_38:
[----:B------:R-:W3:Y:S01]  /*5810*/  LDL.LU R162, [R1+0xc] ;  /* 0x00000c0001a27983 */ /* 0x000ee20000300800 */
[----:B-1---5:R-:W-:Y:S01]  /*5820*/  IMAD.U32 R161, R23, 0x10000, RZ ;  /* 0x0001000017a17824 */ /* 0x022fe200078e00ff */
[----:B------:R-:W-:Y:S01]  /*5830*/  ISETP.GT.AND P1, PT, R0, 0x8, P3 ;  /* 0x000000080000780c */ /* 0x000fe20001f24270 */
[----:B------:R-:W-:Y:S02]  /*5840*/  BSSY B1, `(.L_x_40) ;  /* 0x0000007000017945 */ /* 0x000fe40003800000 */
[----:B------:R-:W-:-:S04]  /*5850*/  FMUL R161, R161, R16 ;  /* 0x00000010a1a17220 */ /* 0x000fc80000400000 */
[----:B---3--:R-:W-:-:S05]  /*5860*/  FFMA R161, R162, R2, R161 ;  /* 0x00000002a2a17223 */ /* 0x008fca00000000a1 */
[----:B------:R-:W-:-:S05]  /*5870*/  F2FP.BF16.F32.PACK_AB R161, RZ, R161 ;  /* 0x000000a1ffa1723e */ /* 0x000fca00000010ff */
[----:B------:R1:W-:Y:S01]  /*5880*/  @P4 STG.E.U16 desc[UR36][R6.64+0x2], R161 ;  /* 0x000002a106004986 */ /* 0x0003e2000c101524 */
[----:B------:R-:W-:Y:S05]  /*5890*/  @!P1 BRA `(.L_x_41) ;  /* 0x0000000000049947 */ /* 0x000fea0003800000 */
[----:B------:R3:W5:Y:S02]  /*58a0*/  LDG.E.LTC128B.U16 R23, desc[UR36][R10.64+0x10] ;  /* 0x000010240a177981 */ /* 0x000764000c1e1520 */
.L_x_41:
[----:B------:R-:W-:Y:S05]  /*58b0*/  BSYNC B1 ;  /* 0x0000000000017941 */ /* 0x000fea0003800000 */
.L_x_40:
[----:B------:R-:W4:Y:S01]  /*58c0*/  LDL.LU R162, [R1+0x10] ;  /* 0x0000100001a27983 */ /* 0x000f220000300800 */
[----:B-1---5:R-:W-:Y:S01]  /*58d0*/  IMAD.U32 R161, R23, 0x10000, RZ ;  /* 0x0001000017a17824 */ /* 0x022fe200078e00ff */
[----:B------:R-:W-:Y:S01]  /*58e0*/  ISETP.GT.AND P2, PT, R0, 0x9, P3 ;  /* 0x000000090000780c */ /* 0x000fe20001f44270 */
[----:B------:R-:W-:Y:S02]  /*58f0*/  BSSY B1, `(.L_x_42) ;  /* 0x0000007000017945 */ /* 0x000fe40003800000 */
[----:B------:R-:W-:-:S04]  /*5900*/  FMUL R161, R161, R16 ;  /* 0x00000010a1a17220 */ /* 0x000fc80000400000 */
[----:B----4-:R-:W-:-:S05]  /*5910*/  FFMA R161, R162, R2, R161 ;  /* 0x00000002a2a17223 */ /* 0x010fca00000000a1 */
[----:B------:R-:W-:-:S05]  /*5920*/  F2FP.BF16.F32.PACK_AB R161, RZ, R161 ;  /* 0x000000a1ffa1723e */ /* 0x000fca00000010ff */
[----:B------:R1:W-:Y:S01]  /*5930*/  @P1 STG.E.U16 desc[UR36][R4.64+0x10], R161 ;  /* 0x000010a104001986 */ /* 0x0003e2000c101524 */
[----:B------:R-:W-:Y:S05]  /*5940*/  @!P2 BRA `(.L_x_43) ;  /* 0x000000000004a947 */ /* 0x000fea0003800000 */
[----:B------:R4:W5:Y:S02]  /*5950*/  LDG.E.LTC128B.U16 R23, desc[UR36][R10.64+0x12] ;  /* 0x000012240a177981 */ /* 0x000964000c1e1520 */
.L_x_43:
[----:B------:R-:W-:Y:S05]  /*5960*/  BSYNC B1 ;  /* 0x0000000000017941 */ /* 0x000fea0003800000 */
.L_x_42:
[----:B------:R-:W2:Y:S01]  /*5970*/  LDL.LU R162, [R1+0x14] ;  /* 0x0000140001a27983 */ /* 0x000ea20000300800 */
[----:B-1---5:R-:W-:Y:S01]  /*5980*/  IMAD.U32 R161, R23, 0x10000, RZ ;  /* 0x0001000017a17824 */ /* 0x022fe200078e00ff */
[----:B------:R-:W-:Y:S01]  /*5990*/  ISETP.GT.AND P1, PT, R0, 0x8, P0 ;  /* 0x000000080000780c */ /* 0x000fe20000724270 */
[----:B------:R-:W-:Y:S02]  /*59a0*/  BSSY B1, `(.L_x_44) ;  /* 0x0000007000017945 */ /* 0x000fe40003800000 */
[----:B------:R-:W-:-:S04]  /*59b0*/  FMUL R161, R161, R16 ;  /* 0x00000010a1a17220 */ /* 0x000fc80000400000 */
[----:B--2---:R-:W-:-:S05]  /*59c0*/  FFMA R161, R162, R2, R161 ;  /* 0x00000002a2a17223 */ /* 0x004fca00000000a1 */
[----:B------:R-:W-:-:S05]  /*59d0*/  F2FP.BF16.F32.PACK_AB R161, RZ, R161 ;  /* 0x000000a1ffa1723e */ /* 0x000fca00000010ff */
[----:B------:R1:W-:Y:S01]  /*59e0*/  @P2 STG.E.U16 desc[UR36][R4.64+0x12], R161 ;  /* 0x000012a104002986 */ /* 0x0003e2000c101524 */
[----:B------:R-:W-:Y:S05]  /*59f0*/  @!P1 BRA `(.L_x_45) ;  /* 0x0000000000049947 */ /* 0x000fea0003800000 */
[----:B------:R2:W5:Y:S02]  /*5a00*/  LDG.E.LTC128B.U16 R23, desc[UR36][R8.64+0x10] ;  /* 0x0000102408177981 */ /* 0x000564000c1e1520 */
.L_x_45:
[----:B------:R-:W-:Y:S05]  /*5a10*/  BSYNC B1 ;  /* 0x0000000000017941 */ /* 0x000fea0003800000 */
.L_x_44:
        /* <DEDUP_REMOVED lines=10> */
.L_x_47:
[----:B------:R-:W-:Y:S05]  /*5ac0*/  BSYNC B1 ;  /* 0x0000000000017941 */ /* 0x000fea0003800000 */
.L_x_46:
        /* <DEDUP_REMOVED lines=10> */
.L_x_49:
[----:B------:R-:W-:Y:S05]  /*5b70*/  BSYNC B1 ;  /* 0x0000000000017941 */ /* 0x000fea0003800000 */
.L_x_48:
[----:B------:R-:W3:Y:S01]  /*5b80*/  LDL.LU R162, [R1+0x20] ;  /* 0x0000200001a27983 */ /* 0x000ee20000300800 */
[----:B-1---5:R-:W-:Y:S01]  /*5b90*/  SHF.L.U32 R161, R23, 0x10, RZ ;  /* 0x0000001017a17819 */ /* 0x022fe200000006ff */
[----:B------:R-:W-:Y:S01]  /*5ba0*/  BSSY B1, `(.L_x_50) ;  /* 0x0000008000017945 */ /* 0x000fe20003800000 */
[----:B------:R-:W-:-:S03]  /*5bb0*/  ISETP.GT.AND P2, PT, R0, 0x11, P3 ;  /* 0x000000110000780c */ /* 0x000fc60001f44270 */
[----:B------:R-:W-:-:S04]  /*5bc0*/  FMUL R161, R161, R16 ;  /* 0x00000010a1a17220 */ /* 0x000fc80000400000 */
[----:B---3--:R-:W-:-:S05]  /*5bd0*/  FFMA R161, R162, R2, R161 ;  /* 0x00000002a2a17223 */ /* 0x008fca00000000a1 */
[----:B------:R-:W-:-:S05]  /*5be0*/  F2FP.BF16.F32.PACK_AB R161, RZ, R161 ;  /* 0x000000a1ffa1723e */ /* 0x000fca00000010ff */
[----:B------:R1:W-:Y:S01]  /*5bf0*/  @P1 STG.E.U16 desc[UR36][R4.64+0x20], R161 ;  /* 0x000020a104001986 */ /* 0x0003e2000c101524 */
[----:B------:R-:W-:Y:S05]  /*5c00*/  @!P2 BRA `(.L_x_51) ;  /* 0x000000000004a947 */ /* 0x000fea0003800000 */
[----:B------:R3:W5:Y:S02]  /*5c10*/  LDG.E.LTC128B.U16 R23, desc[UR36][R10.64+0x22] ;  /* 0x000022240a177981 */ /* 0x000764000c1e1520 */
.L_x_51:
[----:B------:R-:W-:Y:S05]  /*5c20*/  BSYNC B1 ;  /* 0x0000000000017941 */ /* 0x000fea0003800000 */
.L_x_50:
        /* <DEDUP_REMOVED lines=10> */
.L_x_53:
[----:B------:R-:W-:Y:S05]  /*5cd0*/  BSYNC B1 ;  /* 0x0000000000017941 */ /* 0x000fea0003800000 */
.L_x_52:
        /* <DEDUP_REMOVED lines=10> */
.L_x_55:
[----:B------:R-:W-:Y:S05]  /*5d80*/  BSYNC B1 ;  /* 0x0000000000017941 */ /* 0x000fea0003800000 */
.L_x_54:
        /* <DEDUP_REMOVED lines=10> */
.L_x_57:
[----:B------:R-:W-:Y:S05]  /*5e30*/  BSYNC B1 ;  /* 0x0000000000017941 */ /* 0x000fea0003800000 */
.L_x_56:
        /* <DEDUP_REMOVED lines=10> */
.L_x_59:
[----:B------:R-:W-:Y:S05]  /*5ee0*/  BSYNC B1 ;  /* 0x0000000000017941 */ /* 0x000fea0003800000 */
.L_x_58:
        /* <DEDUP_REMOVED lines=10> */
.L_x_61:
[----:B------:R-:W-:Y:S05]  /*5f90*/  BSYNC B1 ;  /* 0x0000000000017941 */ /* 0x000fea0003800000 */
.L_x_60:
        /* <DEDUP_REMOVED lines=10> */
.L_x_63:
[----:B------:R-:W-:Y:S05]  /*6040*/  BSYNC B1 ;  /* 0x0000000000017941 */ /* 0x000fea0003800000 */
.L_x_62:
[----:B------:R-:W2:Y:S01]  /*6050*/  LDL.LU R162, [R1+0x3c] ;  /* 0x00003c0001a27983 */ /* 0x000ea20000300800 */
[----:B-1---5:R-:W-:Y:S01]  /*6060*/  SHF.L.U32 R161, R23, 0x10, RZ ;  /* 0x0000001017a17819 */ /* 0x022fe200000006ff */
[----:B------:R-:W-:Y:S01]  /*6070*/  BSSY B1, `(.L_x_64) ;  /* 0x0000008000017945 */ /* 0x000fe20003800000 */
[----:B------:R-:W-:-:S03]  /*6080*/  ISETP.GT.AND P1, PT, R0, 0x20, P3 ;  /* 0x000000200000780c */ /* 0x000fc60001f24270 */
[----:B------:R-:W-:-:S04]  /*6090*/  FMUL R161, R161, R16 ;  /* 0x00000010a1a17220 */ /* 0x000fc80000400000 */
[----:B--2---:R-:W-:-:S05]  /*60a0*/  FFMA R161, R162, R2, R161 ;  /* 0x00000002a2a17223 */ /* 0x004fca00000000a1 */
[----:B------:R-:W-:-:S05]  /*60b0*/  F2FP.BF16.F32.PACK_AB R161, RZ, R161 ;  /* 0x000000a1ffa1723e */ /* 0x000fca00000010ff */
[----:B------:R1:W-:Y:S01]  /*60c0*/  @P2 STG.E.U16 desc[UR36][R6.64+0x32], R161 ;  /* 0x000032a106002986 */ /* 0x0003e2000c101524 */
[----:B------:R-:W-:Y:S05]  /*60d0*/  @!P1 BRA `(.L_x_65) ;  /* 0x0000000000049947 */ /* 0x000fea0003800000 */
[----:B------:R2:W5:Y:S02]  /*60e0*/  LDG.E.LTC128B.U16 R23, desc[UR36][R10.64+0x40] ;  /* 0x000040240a177981 */ /* 0x000564000c1e1520 */
.L_x_65:
[----:B------:R-:W-:Y:S05]  /*60f0*/  BSYNC B1 ;  /* 0x0000000000017941 */ /* 0x000fea0003800000 */
.L_x_64:
        /* <DEDUP_REMOVED lines=10> */
.L_x_67:
[----:B------:R-:W-:Y:S05]  /*61a0*/  BSYNC B1 ;  /* 0x0000000000017941 */ /* 0x000fea0003800000 */
.L_x_66:
        /* <DEDUP_REMOVED lines=10> */
.L_x_69:
[----:B------:R-:W-:Y:S05]  /*6250*/  BSYNC B1 ;  /* 0x0000000000017941 */ /* 0x000fea0003800000 */
.L_x_68:
        /* <DEDUP_REMOVED lines=10> */
.L_x_71:
[----:B------:R-:W-:Y:S05]  /*6300*/  BSYNC B1 ;  /* 0x0000000000017941 */ /* 0x000fea0003800000 */
.L_x_70:
        /* <DEDUP_REMOVED lines=10> */
.L_x_73:
[----:B------:R-:W-:Y:S05]  /*63b0*/  BSYNC B1 ;  /* 0x0000000000017941 */ /* 0x000fea0003800000 */
.L_x_72:
        /* <DEDUP_REMOVED lines=10> */
.L_x_75:
[----:B------:R-:W-:Y:S05]  /*6460*/  BSYNC B1 ;  /* 0x0000000000017941 */ /* 0x000fea0003800000 */
.L_x_74:
        /* <DEDUP_REMOVED lines=10> */
.L_x_77:
[----:B------:R-:W-:Y:S05]  /*6510*/  BSYNC B1 ;  /* 0x0000000000017941 */ /* 0x000fea0003800000 */
.L_x_76:
        /* <DEDUP_REMOVED lines=10> */
.L_x_79:
[----:B------:R-:W-:Y:S05]  /*65c0*/  BSYNC B1 ;  /* 0x0000000000017941 */ /* 0x000fea0003800000 */
.L_x_78:
        /* <DEDUP_REMOVED lines=10> */
.L_x_81:
[----:B------:R-:W-:Y:S05]  /*6670*/  BSYNC B1 ;  /* 0x0000000000017941 */ /* 0x000fea0003800000 */
.L_x_80:
        /* <DEDUP_REMOVED lines=10> */
.L_x_83:
[----:B------:R-:W-:Y:S05]  /*6720*/  BSYNC B1 ;  /* 0x0000000000017941 */ /* 0x000fea0003800000 */
.L_x_82:
        /* <DEDUP_REMOVED lines=10> */
.L_x_85:
[----:B------:R-:W-:Y:S05]  /*67d0*/  BSYNC B1 ;  /* 0x0000000000017941 */ /* 0x000fea0003800000 */
.L_x_84:
        /* <DEDUP_REMOVED lines=10> */
.L_x_87:
[----:B------:R-:W-:Y:S05]  /*6880*/  BSYNC B1 ;  /* 0x0000000000017941 */ /* 0x000fea0003800000 */
.L_x_86:
        /* <DEDUP_REMOVED lines=10> */
.L_x_89:
[----:B------:R-:W-:Y:S05]  /*6930*/  BSYNC B1 ;  /* 0x0000000000017941 */ /* 0x000fea0003800000 */
.L_x_88:
        /* <DEDUP_REMOVED lines=10> */
.L_x_91:
[----:B------:R-:W-:Y:S05]  /*69e0*/  BSYNC B1 ;  /* 0x0000000000017941 */ /* 0x000fea0003800000 */
.L_x_90:
        /* <DEDUP_REMOVED lines=10> */
.L_x_93:
[----:B------:R-:W-:Y:S05]  /*6a90*/  BSYNC B1 ;  /* 0x0000000000017941 */ /* 0x000fea0003800000 */
.L_x_92:
        /* <DEDUP_REMOVED lines=10> */
.L_x_95:
[----:B------:R-:W-:Y:S05]  /*6b40*/  BSYNC B1 ;  /* 0x0000000000017941 */ /* 0x000fea0003800000 */
.L_x_94:
        /* <DEDUP_REMOVED lines=10> */
.L_x_97:
[----:B------:R-:W-:Y:S05]  /*6bf0*/  BSYNC B1 ;  /* 0x0000000000017941 */ /* 0x000fea0003800000 */
.L_x_96:
        /* <DEDUP_REMOVED lines=10> */
.L_x_99:
[----:B------:R-:W-:Y:S05]  /*6ca0*/  BSYNC B1 ;  /* 0x0000000000017941 */ /* 0x000fea0003800000 */
.L_x_98:
        /* <DEDUP_REMOVED lines=10> */
.L_x_101:
[----:B------:R-:W-:Y:S05]  /*6d50*/  BSYNC B1 ;  /* 0x0000000000017941 */ /* 0x000fea0003800000 */
.L_x_100:
        /* <DEDUP_REMOVED lines=10> */
.L_x_103:
[----:B------:R-:W-:Y:S05]  /*6e00*/  BSYNC B1 ;  /* 0x0000000000017941 */ /* 0x000fea0003800000 */
.L_x_102:
        /* <DEDUP_REMOVED lines=10> */
.L_x_105:
[----:B------:R-:W-:Y:S05]  /*6eb0*/  BSYNC B1 ;  /* 0x0000000000017941 */ /* 0x000fea0003800000 */
.L_x_104:
        /* <DEDUP_REMOVED lines=10> */
.L_x_107:
[----:B------:R-:W-:Y:S05]  /*6f60*/  BSYNC B1 ;  /* 0x0000000000017941 */ /* 0x000fea0003800000 */
.L_x_106:
        /* <DEDUP_REMOVED lines=10> */
.L_x_109:
[----:B------:R-:W-:Y:S05]  /*7010*/  BSYNC B1 ;  /* 0x0000000000017941 */ /* 0x000fea0003800000 */
.L_x_108:
        /* <DEDUP_REMOVED lines=10> */
.L_x_111:
[----:B------:R-:W-:Y:S05]  /*70c0*/  BSYNC B1 ;  /* 0x0000000000017941 */ /* 0x000fea0003800000 */
.L_x_110:
        /* <DEDUP_REMOVED lines=10> */
.L_x_113:
[----:B------:R-:W-:Y:S05]  /*7170*/  BSYNC B1 ;  /* 0x0000000000017941 */ /* 0x000fea0003800000 */
.L_x_112:
        /* <DEDUP_REMOVED lines=10> */
.L_x_115:
[----:B------:R-:W-:Y:S05]  /*7220*/  BSYNC B1 ;  /* 0x0000000000017941 */ /* 0x000fea0003800000 */
.L_x_114:
        /* <DEDUP_REMOVED lines=10> */
.L_x_117:
[----:B------:R-:W-:Y:S05]  /*72d0*/  BSYNC B1 ;  /* 0x0000000000017941 */ /* 0x000fea0003800000 */
.L_x_116:
        /* <DEDUP_REMOVED lines=10> */
.L_x_119:
[----:B------:R-:W-:Y:S05]  /*7380*/  BSYNC B1 ;  /* 0x0000000000017941 */ /* 0x000fea0003800000 */
.L_x_118:
        /* <DEDUP_REMOVED lines=10> */
.L_x_121:
[----:B------:R-:W-:Y:S05]  /*7430*/  BSYNC B1 ;  /* 0x0000000000017941 */ /* 0x000fea0003800000 */
.L_x_120:
        /* <DEDUP_REMOVED lines=10> */
.L_x_123:
[----:B------:R-:W-:Y:S05]  /*74e0*/  BSYNC B1 ;  /* 0x0000000000017941 */ /* 0x000fea0003800000 */
.L_x_122:
        /* <DEDUP_REMOVED lines=10> */
.L_x_125:
[----:B------:R-:W-:Y:S05]  /*7590*/  BSYNC B1 ;  /* 0x0000000000017941 */ /* 0x000fea0003800000 */
.L_x_124:
        /* <DEDUP_REMOVED lines=10> */
.L_x_127:
[----:B------:R-:W-:Y:S05]  /*7640*/  BSYNC B1 ;  /* 0x0000000000017941 */ /* 0x000fea0003800000 */
.L_x_126:
        /* <DEDUP_REMOVED lines=10> */
.L_x_129:
[----:B------:R-:W-:Y:S05]  /*76f0*/  BSYNC B1 ;  /* 0x0000000000017941 */ /* 0x000fea0003800000 */
.L_x_128:
        /* <DEDUP_REMOVED lines=10> */
.L_x_131:
[----:B------:R-:W-:Y:S05]  /*77a0*/  BSYNC B1 ;  /* 0x0000000000017941 */ /* 0x000fea0003800000 */
.L_x_130:
        /* <DEDUP_REMOVED lines=10> */
.L_x_133:
[----:B------:R-:W-:Y:S05]  /*7850*/  BSYNC B1 ;  /* 0x0000000000017941 */ /* 0x000fea0003800000 */
.L_x_132:
        /* <DEDUP_REMOVED lines=10> */
.L_x_135:
[----:B------:R-:W-:Y:S05]  /*7900*/  BSYNC B1 ;  /* 0x0000000000017941 */ /* 0x000fea0003800000 */
.L_x_134:
        /* <DEDUP_REMOVED lines=10> */
.L_x_137:
[----:B------:R-:W-:Y:S05]  /*79b0*/  BSYNC B1 ;  /* 0x0000000000017941 */ /* 0x000fea0003800000 */
.L_x_136:
        /* <DEDUP_REMOVED lines=10> */
.L_x_139:
[----:B------:R-:W-:Y:S05]  /*7a60*/  BSYNC B1 ;  /* 0x0000000000017941 */ /* 0x000fea0003800000 */
.L_x_138:
        /* <DEDUP_REMOVED lines=10> */
.L_x_141:
[----:B------:R-:W-:Y:S05]  /*7b10*/  BSYNC B1 ;  /* 0x0000000000017941 */ /* 0x000fea0003800000 */
.L_x_140:
        /* <DEDUP_REMOVED lines=10> */
.L_x_143:
[----:B------:R-:W-:Y:S05]  /*7bc0*/  BSYNC B1 ;  /* 0x0000000000017941 */ /* 0x000fea0003800000 */
.L_x_142:
        /* <DEDUP_REMOVED lines=10> */
.L_x_145:
[----:B------:R-:W-:Y:S05]  /*7c70*/  BSYNC B1 ;  /* 0x0000000000017941 */ /* 0x000fea0003800000 */
.L_x_144:
        /* <DEDUP_REMOVED lines=10> */
.L_x_147:
[----:B------:R-:W-:Y:S05]  /*7d20*/  BSYNC B1 ;  /* 0x0000000000017941 */ /* 0x000fea0003800000 */
.L_x_146:
        /* <DEDUP_REMOVED lines=10> */
.L_x_149:
[----:B------:R-:W-:Y:S05]  /*7dd0*/  BSYNC B1 ;  /* 0x0000000000017941 */ /* 0x000fea0003800000 */
.L_x_148:
        /* <DEDUP_REMOVED lines=10> */
.L_x_151:
[----:B------:R-:W-:Y:S05]  /*7e80*/  BSYNC B1 ;  /* 0x0000000000017941 */ /* 0x000fea0003800000 */
.L_x_150:
        /* <DEDUP_REMOVED lines=10> */
.L_x_153:
[----:B------:R-:W-:Y:S05]  /*7f30*/  BSYNC B1 ;  /* 0x0000000000017941 */ /* 0x000fea0003800000 */
.L_x_152:
        /* <DEDUP_REMOVED lines=10> */
.L_x_155:
[----:B------:R-:W-:Y:S05]  /*7fe0*/  BSYNC B1 ;  /* 0x0000000000017941 */ /* 0x000fea0003800000 */
.L_x_154:
        /* <DEDUP_REMOVED lines=10> */
.L_x_157:
[----:B------:R-:W-:Y:S05]  /*8090*/  BSYNC B1 ;  /* 0x0000000000017941 */ /* 0x000fea0003800000 */
.L_x_156:
        /* <DEDUP_REMOVED lines=10> */
.L_x_159:
[----:B------:R-:W-:Y:S05]  /*8140*/  BSYNC B1 ;  /* 0x0000000000017941 */ /* 0x000fea0003800000 */
.L_x_158:
        /* <DEDUP_REMOVED lines=10> */
.L_x_161:
[----:B------:R-:W-:Y:S05]  /*81f0*/  BSYNC B1 ;  /* 0x0000000000017941 */ /* 0x000fea0003800000 */
.L_x_160:
        /* <DEDUP_REMOVED lines=10> */
.L_x_163:
[----:B------:R-:W-:Y:S05]  /*82a0*/  BSYNC B1 ;  /* 0x0000000000017941 */ /* 0x000fea0003800000 */
.L_x_162:
        /* <DEDUP_REMOVED lines=10> */
.L_x_165:
[----:B------:R-:W-:Y:S05]  /*8350*/  BSYNC B1 ;  /* 0x0000000000017941 */ /* 0x000fea0003800000 */
.L_x_164:
        /* <DEDUP_REMOVED lines=10> */
.L_x_167:
[----:B------:R-:W-:Y:S05]  /*8400*/  BSYNC B1 ;  /* 0x0000000000017941 */ /* 0x000fea0003800000 */
.L_x_166:
        /* <DEDUP_REMOVED lines=10> */
.L_x_169:
[----:B------:R-:W-:Y:S05]  /*84b0*/  BSYNC B1 ;  /* 0x0000000000017941 */ /* 0x000fea0003800000 */
.L_x_168:
        /* <DEDUP_REMOVED lines=10> */
.L_x_171:
[----:B------:R-:W-:Y:S05]  /*8560*/  BSYNC B1 ;  /* 0x0000000000017941 */ /* 0x000fea0003800000 */
.L_x_170:
        /* <DEDUP_REMOVED lines=10> */
.L_x_173:
[----:B------:R-:W-:Y:S05]  /*8610*/  BSYNC B1 ;  /* 0x0000000000017941 */ /* 0x000fea0003800000 */
.L_x_172:
        /* <DEDUP_REMOVED lines=10> */
.L_x_175:
[----:B------:R-:W-:Y:S05]  /*86c0*/  BSYNC B1 ;  /* 0x0000000000017941 */ /* 0x000fea0003800000 */
.L_x_174:
        /* <DEDUP_REMOVED lines=10> */
.L_x_177:
[----:B------:R-:W-:Y:S05]  /*8770*/  BSYNC B1 ;  /* 0x0000000000017941 */ /* 0x000fea0003800000 */
.L_x_176:
        /* <DEDUP_REMOVED lines=10> */
.L_x_179:
[----:B------:R-:W-:Y:S05]  /*8820*/  BSYNC B1 ;  /* 0x0000000000017941 */ /* 0x000fea0003800000 */
.L_x_178:
        /* <DEDUP_REMOVED lines=10> */
.L_x_181:
[----:B------:R-:W-:Y:S05]  /*88d0*/  BSYNC B1 ;  /* 0x0000000000017941 */ /* 0x000fea0003800000 */
.L_x_180:
        /* <DEDUP_REMOVED lines=10> */
.L_x_183:
[----:B------:R-:W-:Y:S05]  /*8980*/  BSYNC B1 ;  /* 0x0000000000017941 */ /* 0x000fea0003800000 */
.L_x_182:
        /* <DEDUP_REMOVED lines=10> */
.L_x_185:
[----:B------:R-:W-:Y:S05]  /*8a30*/  BSYNC B1 ;  /* 0x0000000000017941 */ /* 0x000fea0003800000 */
.L_x_184:
        /* <DEDUP_REMOVED lines=10> */
.L_x_187:
[----:B------:R-:W-:Y:S05]  /*8ae0*/  BSYNC B1 ;  /* 0x0000000000017941 */ /* 0x000fea0003800000 */
.L_x_186:
        /* <DEDUP_REMOVED lines=10> */
.L_x_189:
[----:B------:R-:W-:Y:S05]  /*8b90*/  BSYNC B1 ;  /* 0x0000000000017941 */ /* 0x000fea0003800000 */
.L_x_188:
        /* <DEDUP_REMOVED lines=10> */
.L_x_191:
[----:B------:R-:W-:Y:S05]  /*8c40*/  BSYNC B1 ;  /* 0x0000000000017941 */ /* 0x000fea0003800000 */
.L_x_190:
        /* <DEDUP_REMOVED lines=10> */
.L_x_193:
[----:B------:R-:W-:Y:S05]  /*8cf0*/  BSYNC B1 ;  /* 0x0000000000017941 */ /* 0x000fea0003800000 */
.L_x_192:
        /* <DEDUP_REMOVED lines=10> */
.L_x_195:
[----:B------:R-:W-:Y:S05]  /*8da0*/  BSYNC B1 ;  /* 0x0000000000017941 */ /* 0x000fea0003800000 */
.L_x_194:
        /* <DEDUP_REMOVED lines=10> */
.L_x_197:
[----:B------:R-:W-:Y:S05]  /*8e50*/  BSYNC B1 ;  /* 0x0000000000017941 */ /* 0x000fea0003800000 */
.L_x_196:
        /* <DEDUP_REMOVED lines=10> */
.L_x_199:
[----:B------:R-:W-:Y:S05]  /*8f00*/  BSYNC B1 ;  /* 0x0000000000017941 */ /* 0x000fea0003800000 */
.L_x_198:
        /* <DEDUP_REMOVED lines=10> */
.L_x_201:
[----:B------:R-:W-:Y:S05]  /*8fb0*/  BSYNC B1 ;  /* 0x0000000000017941 */ /* 0x000fea0003800000 */
.L_x_200:
        /* <DEDUP_REMOVED lines=10> */
.L_x_203:
[----:B------:R-:W-:Y:S05]  /*9060*/  BSYNC B1 ;  /* 0x0000000000017941 */ /* 0x000fea0003800000 */
.L_x_202:
        /* <DEDUP_REMOVED lines=10> */
.L_x_205:
[----:B------:R-:W-:Y:S05]  /*9110*/  BSYNC B1 ;  /* 0x0000000000017941 */ /* 0x000fea0003800000 */
.L_x_204:
        /* <DEDUP_REMOVED lines=10> */
.L_x_207:
[----:B------:R-:W-:Y:S05]  /*91c0*/  BSYNC B1 ;  /* 0x0000000000017941 */ /* 0x000fea0003800000 */
.L_x_206:
        /* <DEDUP_REMOVED lines=10> */
.L_x_209:
[----:B------:R-:W-:Y:S05]  /*9270*/  BSYNC B1 ;  /* 0x0000000000017941 */ /* 0x000fea0003800000 */
.L_x_208:
        /* <DEDUP_REMOVED lines=10> */
.L_x_211:
[----:B------:R-:W-:Y:S05]  /*9320*/  BSYNC B1 ;  /* 0x0000000000017941 */ /* 0x000fea0003800000 */
.L_x_210:
        /* <DEDUP_REMOVED lines=10> */
.L_x_213:
[----:B------:R-:W-:Y:S05]  /*93d0*/  BSYNC B1 ;  /* 0x0000000000017941 */ /* 0x000fea0003800000 */
.L_x_212:
        /* <DEDUP_REMOVED lines=10> */
.L_x_215:
[----:B------:R-:W-:Y:S05]  /*9480*/  BSYNC B1 ;  /* 0x0000000000017941 */ /* 0x000fea0003800000 */
.L_x_214:
        /* <DEDUP_REMOVED lines=10> */
.L_x_217:
[----:B------:R-:W-:Y:S05]  /*9530*/  BSYNC B1 ;  /* 0x0000000000017941 */ /* 0x000fea0003800000 */
.L_x_216:
        /* <DEDUP_REMOVED lines=10> */
.L_x_219:
[----:B------:R-:W-:Y:S05]  /*95e0*/  BSYNC B1 ;  /* 0x0000000000017941 */ /* 0x000fea0003800000 */
.L_x_218:
        /* <DEDUP_REMOVED lines=10> */
.L_x_221:
[----:B------:R-:W-:Y:S05]  /*9690*/  BSYNC B1 ;  /* 0x0000000000017941 */ /* 0x000fea0003800000 */
.L_x_220:
        /* <DEDUP_REMOVED lines=10> */
.L_x_223:
[----:B------:R-:W-:Y:S05]  /*9740*/  BSYNC B1 ;  /* 0x0000000000017941 */ /* 0x000fea0003800000 */
.L_x_222:
        /* <DEDUP_REMOVED lines=10> */
.L_x_225:
[----:B------:R-:W-:Y:S05]  /*97f0*/  BSYNC B1 ;  /* 0x0000000000017941 */ /* 0x000fea0003800000 */
.L_x_224:
        /* <DEDUP_REMOVED lines=10> */
.L_x_227:
[----:B------:R-:W-:Y:S05]  /*98a0*/  BSYNC B1 ;  /* 0x0000000000017941 */ /* 0x000fea0003800000 */
.L_x_226:
        /* <DEDUP_REMOVED lines=10> */
.L_x_229:
[----:B------:R-:W-:Y:S05]  /*9950*/  BSYNC B1 ;  /* 0x0000000000017941 */ /* 0x000fea0003800000 */
.L_x_228:
        /* <DEDUP_REMOVED lines=10> */
.L_x_231:
[----:B------:R-:W-:Y:S05]  /*9a00*/  BSYNC B1 ;  /* 0x0000000000017941 */ /* 0x000fea0003800000 */
.L_x_230:
        /* <DEDUP_REMOVED lines=10> */
.L_x_233:
[----:B------:R-:W-:Y:S05]  /*9ab0*/  BSYNC B1 ;  /* 0x0000000000017941 */ /* 0x000fea0003800000 */
.L_x_232:
        /* <DEDUP_REMOVED lines=10> */
.L_x_235:
[----:B------:R-:W-:Y:S05]  /*9b60*/  BSYNC B1 ;  /* 0x0000000000017941 */ /* 0x000fea0003800000 */
.L_x_234:
        /* <DEDUP_REMOVED lines=10> */
.L_x_237:
[----:B------:R-:W-:Y:S05]  /*9c10*/  BSYNC B1 ;  /* 0x0000000000017941 */ /* 0x000fea0003800000 */
.L_x_236:
        /* <DEDUP_REMOVED lines=10> */
.L_x_239:
[----:B------:R-:W-:Y:S05]  /*9cc0*/  BSYNC B1 ;  /* 0x0000000000017941 */ /* 0x000fea0003800000 */
.L_x_238:
        /* <DEDUP_REMOVED lines=10> */
.L_x_241:
[----:B------:R-:W-:Y:S05]  /*9d70*/  BSYNC B1 ;  /* 0x0000000000017941 */ /* 0x000fea0003800000 */
.L_x_240:
        /* <DEDUP_REMOVED lines=10> */
.L_x_243:
[----:B------:R-:W-:Y:S05]  /*9e20*/  BSYNC B1 ;  /* 0x0000000000017941 */ /* 0x000fea0003800000 */
.L_x_242:
        /* <DEDUP_REMOVED lines=10> */
.L_x_245:
[----:B------:R-:W-:Y:S05]  /*9ed0*/  BSYNC B1 ;  /* 0x0000000000017941 */ /* 0x000fea0003800000 */
.L_x_244:
        /* <DEDUP_REMOVED lines=10> */
.L_x_247:
[----:B------:R-:W-:Y:S05]  /*9f80*/  BSYNC B1 ;  /* 0x0000000000017941 */ /* 0x000fea0003800000 */
.L_x_246:
        /* <DEDUP_REMOVED lines=10> */
.L_x_249:
[----:B------:R-:W-:Y:S05]  /*a030*/  BSYNC B1 ;  /* 0x0000000000017941 */ /* 0x000fea0003800000 */
.L_x_248:
        /* <DEDUP_REMOVED lines=10> */
.L_x_251:
[----:B------:R-:W-:Y:S05]  /*a0e0*/  BSYNC B1 ;  /* 0x0000000000017941 */ /* 0x000fea0003800000 */
.L_x_250:
        /* <DEDUP_REMOVED lines=10> */
.L_x_253:
[----:B------:R-:W-:Y:S05]  /*a190*/  BSYNC B1 ;  /* 0x0000000000017941 */ /* 0x000fea0003800000 */
.L_x_252:
        /* <DEDUP_REMOVED lines=10> */
.L_x_255:
[----:B------:R-:W-:Y:S05]  /*a240*/  BSYNC B1 ;  /* 0x0000000000017941 */ /* 0x000fea0003800000 */
.L_x_254:
        /* <DEDUP_REMOVED lines=10> */
.L_x_257:
[----:B------:R-:W-:Y:S05]  /*a2f0*/  BSYNC B1 ;  /* 0x0000000000017941 */ /* 0x000fea0003800000 */
.L_x_256:
        /* <DEDUP_REMOVED lines=10> */
.L_x_259:
[----:B------:R-:W-:Y:S05]  /*a3a0*/  BSYNC B1 ;  /* 0x0000000000017941 */ /* 0x000fea0003800000 */
.L_x_258:
        /* <DEDUP_REMOVED lines=10> */
.L_x_261:
[----:B------:R-:W-:Y:S05]  /*a450*/  BSYNC B1 ;  /* 0x0000000000017941 */ /* 0x000fea0003800000 */
.L_x_260:
        /* <DEDUP_REMOVED lines=10> */
.L_x_263:
[----:B------:R-:W-:Y:S05]  /*a500*/  BSYNC B1 ;  /* 0x0000000000017941 */ /* 0x000fea0003800000 */
.L_x_262:
        /* <DEDUP_REMOVED lines=10> */
.L_x_265:
[----:B------:R-:W-:Y:S05]  /*a5b0*/  BSYNC B1 ;  /* 0x0000000000017941 */ /* 0x000fea0003800000 */
.L_x_264:
        /* <DEDUP_REMOVED lines=10> */
.L_x_267:
[----:B------:R-:W-:Y:S05]  /*a660*/  BSYNC B1 ;  /* 0x0000000000017941 */ /* 0x000fea0003800000 */
.L_x_266:
        /* <DEDUP_REMOVED lines=10> */
.L_x_269:
[----:B------:R-:W-:Y:S05]  /*a710*/  BSYNC B1 ;  /* 0x0000000000017941 */ /* 0x000fea0003800000 */
.L_x_268:
        /* <DEDUP_REMOVED lines=10> */
.L_x_271:
[----:B------:R-:W-:Y:S05]  /*a7c0*/  BSYNC B1 ;  /* 0x0000000000017941 */ /* 0x000fea0003800000 */
.L_x_270:
        /* <DEDUP_REMOVED lines=10> */
.L_x_273:
[----:B------:R-:W-:Y:S05]  /*a870*/  BSYNC B1 ;  /* 0x0000000000017941 */ /* 0x000fea0003800000 */
.L_x_272:
        /* <DEDUP_REMOVED lines=10> */
.L_x_275:
[----:B------:R-:W-:Y:S05]  /*a920*/  BSYNC B1 ;  /* 0x0000000000017941 */ /* 0x000fea0003800000 */
.L_x_274:
        /* <DEDUP_REMOVED lines=10> */
.L_x_277:
[----:B------:R-:W-:Y:S05]  /*a9d0*/  BSYNC B1 ;  /* 0x0000000000017941 */ /* 0x000fea0003800000 */
.L_x_276:
        /* <DEDUP_REMOVED lines=10> */
.L_x_279:
[----:B------:R-:W-:Y:S05]  /*aa80*/  BSYNC B1 ;  /* 0x0000000000017941 */ /* 0x000fea0003800000 */
.L_x_278:
        /* <DEDUP_REMOVED lines=10> */
.L_x_281:
[----:B------:R-:W-:Y:S05]  /*ab30*/  BSYNC B1 ;  /* 0x0000000000017941 */ /* 0x000fea0003800000 */
.L_x_280:
        /* <DEDUP_REMOVED lines=10> */
.L_x_283:
[----:B------:R-:W-:Y:S05]  /*abe0*/  BSYNC B1 ;  /* 0x0000000000017941 */ /* 0x000fea0003800000 */
.L_x_282:
[----:B0-234-:R-:W2:Y:S01]  /*abf0*/  LDL.LU R10, [R1+0x1f4] ;  /* 0x0001f400010a7983 */ /* 0x01dea20000300800 */
[----:B-----5:R-:W-:Y:S01]  /*ac00*/  IMAD.U32 R11, R23, 0x10000, RZ ;  /* 0x00010000170b7824 */ /* 0x020fe200078e00ff */
        /* <DEDUP_REMOVED lines=8> */
.L_x_285:
[----:B------:R-:W-:Y:S05]  /*ac90*/  BSYNC B1 ;  /* 0x0000000000017941 */ /* 0x000fea0003800000 */
.L_x_284:
[----:B------:R-:W3:Y:S01]  /*aca0*/  LDL.LU R10, [R1+0x1f8] ;  /* 0x0001f800010a7983 */ /* 0x000ee20000300800 */
[----:B0----5:R-:W-:Y:S01]  /*acb0*/  IMAD.U32 R11, R23, 0x10000, RZ ;  /* 0x00010000170b7824 */ /* 0x021fe200078e00ff */
[----:B------:R-:W-:Y:S01]  /*acc0*/  ISETP.GT.AND P1, PT, R0, 0xf9, P0 ;  /* 0x000000f90000780c */ /* 0x000fe20000724270 */
[----:B------:R-:W-:Y:S01]  /*acd0*/  BSSY B1, `(.L_x_286) ;  /* 0x000000a000017945 */ /* 0x000fe20003800000 */
[----:B------:R-:W-:Y:S01]  /*ace0*/  IADD3 R169, P0, R3, 0x80, RZ ;  /* 0x0000008003a97810 */ /* 0x000fe20007f1e0ff */
[----:B------:R-:W-:-:S04]  /*acf0*/  FMUL R11, R11, R16 ;  /* 0x000000100b0b7220 */ /* 0x000fc80000400000 */
[----:B---3--:R-:W-:-:S05]  /*ad00*/  FFMA R11, R10, R2, R11 ;  /* 0x000000020a0b7223 */ /* 0x008fca000000000b */
[----:B------:R-:W-:-:S04]  /*ad10*/  F2FP.BF16.F32.PACK_AB R11, RZ, R11 ;  /* 0x0000000bff0b723e */ /* 0x000fc800000010ff */
[----:B------:R-:W-:Y:S02]  /*ad20*/  PRMT R3, R11, 0x7610, R3 ;  /* 0x000076100b037816 */ /* 0x000fe40000000003 */
[----:B------:R-:W-:-:S03]  /*ad30*/  IADD3.X R11, RZ, UR7, RZ, P0, !PT ;  /* 0x00000007ff0b7c10 */ /* 0x000fc600087fe4ff */
[----:B------:R0:W-:Y:S01]  /*ad40*/  @P2 STG.E.U16 desc[UR36][R6.64+0x1f0], R3 ;  /* 0x0001f00306002986 */ /* 0x0001e2000c101524 */
[----:B------:R-:W-:Y:S05]  /*ad50*/  @!P1 BRA `(.L_x_287) ;  /* 0x0000000000049947 */ /* 0x000fea0003800000 */
[----:B------:R3:W5:Y:S02]  /*ad60*/  LDG.E.LTC128B.U16 R23, desc[UR36][R8.64+0x1f2] ;  /* 0x0001f22408177981 */ /* 0x000764000c1e1520 */
.L_x_287:
[----:B------:R-:W-:Y:S05]  /*ad70*/  BSYNC B1 ;  /* 0x0000000000017941 */ /* 0x000fea0003800000 */
.L_x_286:
[----:B------:R-:W4:Y:S01]  /*ad80*/  LDL.LU R10, [R1+0x1fc] ;  /* 0x0001fc00010a7983 */ /* 0x000f220000300800 */
[----:B0----5:R-:W-:Y:S01]  /*ad90*/  IMAD.U32 R3, R23, 0x10000, RZ ;  /* 0x0001000017037824 */ /* 0x021fe200078e00ff */
[----:B------:R-:W-:Y:S01]  /*ada0*/  ISETP.GT.AND P0, PT, R153, 0x80, PT ;  /* 0x000000809900780c */ /* 0x000fe20003f04270 */
[----:B--23--:R-:W-:Y:S02]  /*adb0*/  IMAD R8, R11, R14, RZ ;  /* 0x0000000e0b087224 */ /* 0x00cfe400078e02ff */
[----:B------:R-:W-:Y:S01]  /*adc0*/  FMUL R3, R3, R16 ;  /* 0x0000001003037220 */ /* 0x000fe20000400000 */
[----:B------:R-:W-:Y:S01]  /*add0*/  ISETP.GT.AND P3, PT, R0, RZ, P0 ;  /* 0x000000ff0000720c */ /* 0x000fe20000764270 */
[C---:B------:R-:W-:Y:S02]  /*ade0*/  IMAD R167, R169.reuse, R15, R8 ;  /* 0x0000000fa9a77224 */ /* 0x040fe400078e0208 */
[----:B------:R-:W-:-:S04]  /*adf0*/  IMAD.WIDE.U32 R8, R169, R14, R20 ;  /* 0x0000000ea9087225 */ /* 0x000fc800078e0014 */
[----:B------:R-:W-:Y:S02]  /*ae00*/  IMAD.IADD R9, R9, 0x1, R167 ;  /* 0x0000000109097824 */ /* 0x000fe400078e02a7 */
[----:B----4-:R-:W-:Y:S01]  /*ae10*/  FFMA R3, R10, R2, R3 ;  /* 0x000000020a037223 */ /* 0x010fe20000000003 */
[----:B------:R-:W-:-:S04]  /*ae20*/  LEA R10, P2, R8, R12, 0x1 ;  /* 0x0000000c080a7211 */ /* 0x000fc800078408ff */
[----:B------:R-:W-:Y:S02]  /*ae30*/  F2FP.BF16.F32.PACK_AB R3, RZ, R3 ;  /* 0x00000003ff03723e */ /* 0x000fe400000010ff */
[--C-:B------:R-:W-:Y:S02]  /*ae40*/  LEA.HI.X R11, R8, R13, R9.reuse, 0x1, P2 ;  /* 0x0000000d080b7211 */ /* 0x100fe400010f0c09 */
[----:B------:R-:W-:-:S05]  /*ae50*/  PRMT R9, R3, 0x7610, R9 ;  /* 0x0000761003097816 */ /* 0x000fca0000000009 */
[----:B------:R0:W-:Y:S04]  /*ae60*/  @P1 STG.E.U16 desc[UR36][R6.64+0x1f2], R9 ;  /* 0x0001f20906001986 */ /* 0x0001e8000c101524 */
[----:B------:R-:W2:Y:S01]  /*ae70*/  @P3 LDG.E.LTC128B.U16 R23, desc[UR36][R10.64] ;  /* 0x000000240a173981 */ /* 0x000ea2000c1e1520 */
[----:B-1----:R-:W-:Y:S01]  /*ae80*/  IMAD.U32 R161, RZ, RZ, UR8 ;  /* 0x00000008ffa17e24 */ /* 0x002fe2000f8e00ff */
[----:B------:R-:W-:Y:S01]  /*ae90*/  MOV R164, UR9 ;  /* 0x0000000900a47c02 */ /* 0x000fe20008000f00 */
[----:B------:R-:W-:Y:S01]  /*aea0*/  IMAD.U32 R165, RZ, RZ, UR8 ;  /* 0x00000008ffa57e24 */ /* 0x000fe2000f8e00ff */
[----:B------:R-:W-:Y:S01]  /*aeb0*/  ISETP.GT.AND P2, PT, R0, 0x1, P0 ;  /* 0x000000010000780c */ /* 0x000fe20000744270 */
[----:B------:R-:W-:Y:S01]  /*aec0*/  IMAD.SHL.U32 R161, R161, 0x100, RZ ;  /* 0x00000100a1a17824 */ /* 0x000fe200078e00ff */
[----:B------:R-:W-:Y:S01]  /*aed0*/  BSSY B1, `(.L_x_288) ;  /* 0x0000011000017945 */ /* 0x000fe20003800000 */
[----:B0-----:R-:W-:Y:S01]  /*aee0*/  IMAD.WIDE.U32 R8, R169, R14, R18 ;  /* 0x0000000ea9087225 */ /* 0x001fe200078e0012 */
[----:B------:R-:W-:-:S03]  /*aef0*/  SHF.L.U64.HI R165, R165, 0x8, R164 ;  /* 0x00000008a5a57819 */ /* 0x000fc600000102a4 */
[----:B------:R-:W-:Y:S02]  /*af00*/  IMAD.IADD R9, R167, 0x1, R9 ;  /* 0x00000001a7097824 */ /* 0x000fe400078e0209 */
[----:B------:R-:W-:Y:S01]  /*af10*/  IMAD.WIDE.U32 R162, R22, UR43, R8 ;  /* 0x0000002b16a27c25 */ /* 0x000fe2000f8e0008 */
[----:B------:R-:W-:-:S03]  /*af20*/  IADD3 R8, P1, R161, R4, RZ ;  /* 0x00000004a1087210 */ /* 0x000fc60007f3e0ff */
[----:B------:R-:W-:Y:S01]  /*af30*/  IMAD.IADD R7, R159, 0x1, R163 ;  /* 0x000000019f077824 */ /* 0x000fe200078e02a3 */
[----:B------:R-:W-:Y:S01]  /*af40*/  LEA R6, P4, R162, R12, 0x1 ;  /* 0x0000000ca2067211 */ /* 0x000fe200078808ff */
[----:B------:R-:W-:-:S03]  /*af50*/  IMAD.X R9, R165, 0x1, R5, P1 ;  /* 0x00000001a5097824 */ /* 0x000fc600008e0605 */
[----:B------:R-:W-:Y:S01]  /*af60*/  LEA.HI.X R7, R162, R13, R7, 0x1, P4 ;  /* 0x0000000da2077211 */ /* 0x000fe200020f0c07 */
[----:B--2---:R-:W-:-:S04]  /*af70*/  IMAD.U32 R3, R23, 0x10000, RZ ;  /* 0x0001000017037824 */ /* 0x004fc800078e00ff */
[----:B------:R-:W-:-:S04]  /*af80*/  FMUL R3, R3, R16 ;  /* 0x0000001003037220 */ /* 0x000fc80000400000 */
[----:B------:R-:W-:-:S05]  /*af90*/  FFMA R3, R24, R2, R3 ;  /* 0x0000000218037223 */ /* 0x000fca0000000003 */
[----:B------:R-:W-:-:S05]  /*afa0*/  F2FP.BF16.F32.PACK_AB R3, RZ, R3 ;  /* 0x00000003ff03723e */ /* 0x000fca00000010ff */
[----:B------:R0:W-:Y:S01]  /*afb0*/  @P3 STG.E.U16 desc[UR36][R8.64], R3 ;  /* 0x0000000308003986 */ /* 0x0001e2000c101524 */
[----:B------:R-:W-:Y:S05]  /*afc0*/  @!P2 BRA `(.L_x_289) ;  /* 0x000000000004a947 */ /* 0x000fea0003800000 */
[----:B------:R1:W5:Y:S02]  /*afd0*/  LDG.E.LTC128B.U16 R23, desc[UR36][R6.64+0x2] ;  /* 0x0000022406177981 */ /* 0x000364000c1e1520 */
.L_x_289:
[----:B------:R-:W-:Y:S05]  /*afe0*/  BSYNC B1 ;  /* 0x0000000000017941 */ /* 0x000fea0003800000 */
.L_x_288:
[----:B0----5:R-:W-:Y:S01]  /*aff0*/  IMAD.U32 R3, R23, 0x10000, RZ ;  /* 0x0001000017037824 */ /* 0x021fe200078e00ff */
[----:B------:R-:W-:Y:S01]  /*b000*/  ISETP.GT.AND P1, PT, R153, 0x88, PT ;  /* 0x000000889900780c */ /* 0x000fe20003f24270 */
[----:B------:R-:W-:Y:S01]  /*b010*/  IMAD.WIDE.U32 R14, R169, R14, R156 ;  /* 0x0000000ea90e7225 */ /* 0x000fe200078e009c */
[----:B------:R-:W-:Y:S03]  /*b020*/  BSSY B1, `(.L_x_290) ;  /* 0x0000010000017945 */ /* 0x000fe60003800000 */
[----:B------:R-:W-:Y:S01]  /*b030*/  FMUL R10, R3, R16 ;  /* 0x00000010030a7220 */ /* 0x000fe20000400000 */
[----:B------:R-:W-:Y:S01]  /*b040*/  ISETP.GT.AND P3, PT, R0, RZ, P1 ;  /* 0x000000ff0000720c */ /* 0x000fe20000f64270 */
[----:B------:R-:W-:Y:S01]  /*b050*/  IMAD.IADD R167, R167, 0x1, R15 ;  /* 0x00000001a7a77824 */ /* 0x000fe200078e020f */
[----:B------:R-:W-:Y:S01]  /*b060*/  IADD3 R154, P5, R154, R14, RZ ;  /* 0x0000000e9a9a7210 */ /* 0x000fe20007fbe0ff */
[----:B------:R-:W-:Y:S01]  /*b070*/  FFMA R10, R25, R2, R10 ;  /* 0x00000002190a7223 */ /* 0x000fe2000000000a */
[----:B------:R-:W-:-:S03]  /*b080*/  IADD3 R14, P4, R18, R14, RZ ;  /* 0x0000000e120e7210 */ /* 0x000fc60007f9e0ff */
[--C-:B------:R-:W-:Y:S01]  /*b090*/  IMAD.X R20, R167, 0x1, R21.reuse, P5 ;  /* 0x00000001a7147824 */ /* 0x100fe200028e0615 */
[----:B------:R-:W-:Y:S02]  /*b0a0*/  F2FP.BF16.F32.PACK_AB R3, RZ, R10 ;  /* 0x0000000aff03723e */ /* 0x000fe400000010ff */
[C---:B------:R-:W-:Y:S02]  /*b0b0*/  LEA R10, P5, R154.reuse, R12, 0x1 ;  /* 0x0000000c9a0a7211 */ /* 0x040fe400078a08ff */
[----:B------:R-:W-:Y:S02]  /*b0c0*/  PRMT R21, R3, 0x7610, R21 ;  /* 0x0000761003157816 */ /* 0x000fe40000000015 */
[----:B------:R-:W-:Y:S02]  /*b0d0*/  LEA.HI.X R11, R154, R13, R20, 0x1, P5 ;  /* 0x0000000d9a0b7211 */ /* 0x000fe400028f0c14 */
[----:B------:R-:W-:Y:S01]  /*b0e0*/  PRMT R3, R23, 0x7610, R3 ;  /* 0x0000761017037816 */ /* 0x000fe20000000003 */
[----:B------:R0:W-:Y:S01]  /*b0f0*/  @P2 STG.E.U16 desc[UR36][R8.64+0x2], R21 ;  /* 0x0000021508002986 */ /* 0x0001e2000c101524 */
[----:B------:R-:W-:Y:S05]  /*b100*/  @!P3 BRA `(.L_x_291) ;  /* 0x000000000004b947 */ /* 0x000fea0003800000 */
[----:B------:R2:W5:Y:S02]  /*b110*/  LDG.E.LTC128B.U16 R3, desc[UR36][R10.64] ;  /* 0x000000240a037981 */ /* 0x000564000c1e1520 */
.L_x_291:
[----:B------:R-:W-:Y:S05]  /*b120*/  BSYNC B1 ;  /* 0x0000000000017941 */ /* 0x000fea0003800000 */
.L_x_290:
[----:B--2--5:R-:W-:Y:S01]  /*b130*/  SHF.L.U32 R11, R3, 0x10, RZ ;  /* 0x00000010030b7819 */ /* 0x024fe200000006ff */
[----:B------:R-:W-:Y:S01]  /*b140*/  IMAD.X R15, R19, 0x1, R167, P4 ;  /* 0x00000001130f7824 */ /* 0x000fe200020e06a7 */
[----:B------:R-:W-:Y:S01]  /*b150*/  IADD3 R10, P4, R8, R160, RZ ;  /* 0x000000a0080a7210 */ /* 0x000fe20007f9e0ff */
[----:B------:R-:W-:Y:S01]  /*b160*/  BSSY B1, `(.L_x_292) ;  /* 0x000000d000017945 */ /* 0x000fe20003800000 */
[----:B------:R-:W-:Y:S01]  /*b170*/  ISETP.GT.AND P2, PT, R0, 0x1, P1 ;  /* 0x000000010000780c */ /* 0x000fe20000f44270 */
[----:B------:R-:W-:Y:S01]  /*b180*/  FMUL R11, R11, R16 ;  /* 0x000000100b0b7220 */ /* 0x000fe20000400000 */
[----:B------:R-:W-:-:S04]  /*b190*/  IMAD.WIDE.U32 R22, R22, UR43, R14 ;  /* 0x0000002b16167c25 */ /* 0x000fc8000f8e000e */
[----:B------:R-:W-:Y:S01]  /*b1a0*/  FFMA R11, R26, R2, R11 ;  /* 0x000000021a0b7223 */ /* 0x000fe2000000000b */
[----:B------:R-:W-:Y:S01]  /*b1b0*/  IMAD.IADD R159, R159, 0x1, R23 ;  /* 0x000000019f9f7824 */ /* 0x000fe200078e0217 */
[----:B------:R-:W-:-:S03]  /*b1c0*/  LEA R12, P5, R22, R12, 0x1 ;  /* 0x0000000c160c7211 */ /* 0x000fc600078a08ff */
[----:B------:R-:W-:Y:S01]  /*b1d0*/  F2FP.BF16.F32.PACK_AB R14, RZ, R11 ;  /* 0x0000000bff0e723e */ /* 0x000fe200000010ff */
[----:B------:R-:W-:Y:S01]  /*b1e0*/  IMAD.X R11, R9, 0x1, R158, P4 ;  /* 0x00000001090b7824 */ /* 0x000fe200020e069e */
[----:B------:R-:W-:-:S04]  /*b1f0*/  LEA.HI.X R13, R22, R13, R159, 0x1, P5 ;  /* 0x0000000d160d7211 */ /* 0x000fc800028f0c9f */
[----:B------:R2:W-:Y:S01]  /*b200*/  @P3 STG.E.U16 desc[UR36][R10.64], R14 ;  /* 0x0000000e0a003986 */ /* 0x0005e2000c101524 */
[----:B------:R-:W-:Y:S05]  /*b210*/  @!P2 BRA `(.L_x_293) ;  /* 0x000000000004a947 */ /* 0x000fea0003800000 */
[----:B------:R3:W5:Y:S02]  /*b220*/  LDG.E.LTC128B.U16 R3, desc[UR36][R12.64+0x2] ;  /* 0x000002240c037981 */ /* 0x000764000c1e1520 */
.L_x_293:
[----:B------:R-:W-:Y:S05]  /*b230*/  BSYNC B1 ;  /* 0x0000000000017941 */ /* 0x000fea0003800000 */
.L_x_292:
[----:B-----5:R-:W-:Y:S01]  /*b240*/  IMAD.U32 R15, R3, 0x10000, RZ ;  /* 0x00010000030f7824 */ /* 0x020fe200078e00ff */
[----:B------:R-:W-:Y:S01]  /*b250*/  ISETP.GT.AND P3, PT, R0, 0x8, P0 ;  /* 0x000000080000780c */ /* 0x000fe20000764270 */
[----:B------:R-:W-:Y:S02]  /*b260*/  BSSY B1, `(.L_x_294) ;  /* 0x0000007000017945 */ /* 0x000fe40003800000 */
[----:B--2---:R-:W-:-:S04]  /*b270*/  FMUL R14, R15, R16 ;  /* 0x000000100f0e7220 */ /* 0x004fc80000400000 */
[----:B------:R-:W-:-:S05]  /*b280*/  FFMA R14, R27, R2, R14 ;  /* 0x000000021b0e7223 */ /* 0x000fca000000000e */
[----:B------:R-:W-:-:S05]  /*b290*/  F2FP.BF16.F32.PACK_AB R14, RZ, R14 ;  /* 0x0000000eff0e723e */ /* 0x000fca00000010ff */
[----:B------:R2:W-:Y:S01]  /*b2a0*/  @P2 STG.E.U16 desc[UR36][R10.64+0x2], R14 ;  /* 0x0000020e0a002986 */ /* 0x0005e2000c101524 */
[----:B------:R-:W-:Y:S05]  /*b2b0*/  @!P3 BRA `(.L_x_295) ;  /* 0x000000000004b947 */ /* 0x000fea0003800000 */
[----:B------:R4:W5:Y:S02]  /*b2c0*/  LDG.E.LTC128B.U16 R3, desc[UR36][R6.64+0x10] ;  /* 0x0000102406037981 */ /* 0x000964000c1e1520 */
.L_x_295:
[----:B------:R-:W-:Y:S05]  /*b2d0*/  BSYNC B1 ;  /* 0x0000000000017941 */ /* 0x000fea0003800000 */
.L_x_294:
[----:B--2--5:R-:W-:Y:S01]  /*b2e0*/  IMAD.U32 R11, R3, 0x10000, RZ ;  /* 0x00010000030b7824 */ /* 0x024fe200078e00ff */
[----:B------:R-:W-:Y:S01]  /*b2f0*/  ISETP.GT.AND P2, PT, R0, 0x9, P0 ;  /* 0x000000090000780c */ /* 0x000fe20000744270 */
[----:B------:R-:W-:Y:S02]  /*b300*/  BSSY B1, `(.L_x_296) ;  /* 0x0000007000017945 */ /* 0x000fe40003800000 */
[----:B------:R-:W-:-:S04]  /*b310*/  FMUL R11, R11, R16 ;  /* 0x000000100b0b7220 */ /* 0x000fc80000400000 */
[----:B------:R-:W-:-:S05]  /*b320*/  FFMA R11, R28, R2, R11 ;  /* 0x000000021c0b7223 */ /* 0x000fca000000000b */
[----:B------:R-:W-:-:S05]  /*b330*/  F2FP.BF16.F32.PACK_AB R11, RZ, R11 ;  /* 0x0000000bff0b723e */ /* 0x000fca00000010ff */
[----:B------:R2:W-:Y:S01]  /*b340*/  @P3 STG.E.U16 desc[UR36][R8.64+0x10], R11 ;  /* 0x0000100b08003986 */ /* 0x0005e2000c101524 */
[----:B------:R-:W-:Y:S05]  /*b350*/  @!P2 BRA `(.L_x_297) ;  /* 0x000000000004a947 */ /* 0x000fea0003800000 */
[----:B------:R0:W5:Y:S02]  /*b360*/  LDG.E.LTC128B.U16 R3, desc[UR36][R6.64+0x12] ;  /* 0x0000122406037981 */ /* 0x000164000c1e1520 */
.L_x_297:
[----:B------:R-:W-:Y:S05]  /*b370*/  BSYNC B1 ;  /* 0x0000000000017941 */ /* 0x000fea0003800000 */
.L_x_296:
        /* <DEDUP_REMOVED lines=9> */
.L_x_299:
[----:B------:R-:W-:Y:S05]  /*b410*/  BSYNC B1 ;  /* 0x0000000000017941 */ /* 0x000fea0003800000 */
.L_x_298:
[----:B-----5:R-:W-:Y:S01]  /*b420*/  SHF.L.U32 R11, R3, 0x10, RZ ;  /* 0x00000010030b7819 */ /* 0x020fe200000006ff */
[----:B------:R-:W-:Y:S01]  /*b430*/  BSSY B1, `(.L_x_300) ;  /* 0x000000a000017945 */ /* 0x000fe20003800000 */
[----:B--2---:R-:W-:Y:S02]  /*b440*/  IADD3 R10, P3, R160, R8, RZ ;  /* 0x00000008a00a7210 */ /* 0x004fe40007f7e0ff */
[----:B------:R-:W-:Y:S01]  /*b450*/  ISETP.GT.AND P2, PT, R0, 0x9, P1 ;  /* 0x000000090000780c */ /* 0x000fe20000f44270 */
[----:B------:R-:W-:-:S04]  /*b460*/  FMUL R11, R11, R16 ;  /* 0x000000100b0b7220 */ /* 0x000fc80000400000 */
[----:B------:R-:W-:-:S05]  /*b470*/  FFMA R11, R30, R2, R11 ;  /* 0x000000021e0b7223 */ /* 0x000fca000000000b */
[----:B------:R-:W-:Y:S01]  /*b480*/  F2FP.BF16.F32.PACK_AB R14, RZ, R11 ;  /* 0x0000000bff0e723e */ /* 0x000fe200000010ff */
[----:B------:R-:W-:-:S05]  /*b490*/  IMAD.X R11, R158, 0x1, R9, P3 ;  /* 0x000000019e0b7824 */ /* 0x000fca00018e0609 */
[----:B------:R2:W-:Y:S01]  /*b4a0*/  @P4 STG.E.U16 desc[UR36][R10.64+0x10], R14 ;  /* 0x0000100e0a004986 */ /* 0x0005e2000c101524 */
[----:B------:R-:W-:Y:S05]  /*b4b0*/  @!P2 BRA `(.L_x_301) ;  /* 0x000000000004a947 */ /* 0x000fea0003800000 */
[----:B------:R0:W5:Y:S02]  /*b4c0*/  LDG.E.LTC128B.U16 R3, desc[UR36][R12.64+0x12] ;  /* 0x000012240c037981 */ /* 0x000164000c1e1520 */
.L_x_301:
[----:B------:R-:W-:Y:S05]  /*b4d0*/  BSYNC B1 ;  /* 0x0000000000017941 */ /* 0x000fea0003800000 */
.L_x_300:
[----:B--2--5:R-:W-:Y:S01]  /*b4e0*/  IMAD.U32 R11, R3, 0x10000, RZ ;  /* 0x00010000030b7824 */ /* 0x024fe200078e00ff */
[----:B------:R-:W-:Y:S01]  /*b4f0*/  IADD3 R160, P4, P5, R160, R4, R161 ;  /* 0x00000004a0a07210 */ /* 0x000fe20007d9e0a1 */
[----:B------:R-:W-:Y:S01]  /*b500*/  BSSY B1, `(.L_x_302) ;  /* 0x0000009000017945 */ /* 0x000fe20003800000 */
[----:B------:R-:W-:Y:S01]  /*b510*/  ISETP.GT.AND P3, PT, R0, 0x10, P0 ;  /* 0x000000100000780c */ /* 0x000fe20000764270 */
[----:B------:R-:W-:Y:S01]  /*b520*/  FMUL R10, R11, R16 ;  /* 0x000000100b0a7220 */ /* 0x000fe20000400000 */
[----:B------:R-:W-:-:S03]  /*b530*/  IADD3.X R161, R158, R5, R165, P4, P5 ;  /* 0x000000059ea17210 */ /* 0x000fc600027ea4a5 */
[----:B------:R-:W-:-:S05]  /*b540*/  FFMA R10, R31, R2, R10 ;  /* 0x000000021f0a7223 */ /* 0x000fca000000000a */
[----:B------:R-:W-:-:S05]  /*b550*/  F2FP.BF16.F32.PACK_AB R10, RZ, R10 ;  /* 0x0000000aff0a723e */ /* 0x000fca00000010ff */
[----:B------:R2:W-:Y:S01]  /*b560*/  @P2 STG.E.U16 desc[UR36][R160.64+0x12], R10 ;  /* 0x0000120aa0002986 */ /* 0x0005e2000c101524 */
[----:B------:R-:W-:Y:S05]  /*b570*/  @!P3 BRA `(.L_x_303) ;  /* 0x000000000004b947 */ /* 0x000fea0003800000 */
[----:B------:R0:W5:Y:S02]  /*b580*/  LDG.E.LTC128B.U16 R3, desc[UR36][R6.64+0x20] ;  /* 0x0000202406037981 */ /* 0x000164000c1e1520 */
.L_x_303:
[----:B------:R-:W-:Y:S05]  /*b590*/  BSYNC B1 ;  /* 0x0000000000017941 */ /* 0x000fea0003800000 */
.L_x_302:
[----:B-----5:R-:W-:Y:S01]  /*b5a0*/  IMAD.U32 R5, R3, 0x10000, RZ ;  /* 0x0001000003057824 */ /* 0x020fe200078e00ff */
        /* <DEDUP_REMOVED lines=8> */
.L_x_305:
[----:B------:R-:W-:Y:S05]  /*b630*/  BSYNC B1 ;  /* 0x0000000000017941 */ /* 0x000fea0003800000 */
.L_x_304:
[----:B0----5:R-:W-:Y:S01]  /*b640*/  IMAD.U32 R5, R3, 0x10000, RZ ;  /* 0x0001000003057824 */ /* 0x021fe200078e00ff */
        /* <DEDUP_REMOVED lines=8> */
.L_x_307:
[----:B------:R-:W-:Y:S05]  /*b6d0*/  BSYNC B1 ;  /* 0x0000000000017941 */ /* 0x000fea0003800000 */
.L_x_306:
[----:B-----5:R-:W-:Y:S01]  /*b6e0*/  IMAD.U32 R5, R3, 0x10000, RZ ;  /* 0x0001000003057824 */ /* 0x020fe200078e00ff */
[----:B------:R-:W-:Y:S01]  /*b6f0*/  ISETP.GT.AND P2, PT, R0, 0x11, P1 ;  /* 0x000000110000780c */ /* 0x000fe20000f44270 */
[----:B0-----:R-:W-:Y:S01]  /*b700*/  @P3 IMAD.MOV.U32 R4, RZ, RZ, R160 ;  /* 0x000000ffff043224 */ /* 0x001fe200078e00a0 */
[----:B------:R-:W-:Y:S01]  /*b710*/  BSSY B1, `(.L_x_308) ;  /* 0x0000009000017945 */ /* 0x000fe20003800000 */
[----:B------:R-:W-:-:S04]  /*b720*/  FMUL R5, R5, R16 ;  /* 0x0000001005057220 */ /* 0x000fc80000400000 */
[----:B------:R-:W-:-:S05]  /*b730*/  FFMA R5, R34, R2, R5 ;  /* 0x0000000222057223 */ /* 0x000fca0000000005 */
[----:B------:R-:W-:-:S04]  /*b740*/  F2FP.BF16.F32.PACK_AB R5, RZ, R5 ;  /* 0x00000005ff05723e */ /* 0x000fc800000010ff */
[----:B--2---:R-:W-:Y:S02]  /*b750*/  PRMT R10, R5, 0x7610, R10 ;  /* 0x00007610050a7816 */ /* 0x004fe4000000000a */
[----:B------:R-:W-:-:S05]  /*b760*/  @P3 MOV R5, R161 ;  /* 0x000000a100053202 */ /* 0x000fca0000000f00 */
[----:B------:R0:W-:Y:S01]  /*b770*/  @P3 STG.E.U16 desc[UR36][R4.64+0x20], R10 ;  /* 0x0000200a04003986 */ /* 0x0001e2000c101524 */
[----:B------:R-:W-:Y:S05]  /*b780*/  @!P2 BRA `(.L_x_309) ;  /* 0x000000000004a947 */ /* 0x000fea0003800000 */
[----:B------:R2:W5:Y:S02]  /*b790*/  LDG.E.LTC128B.U16 R3, desc[UR36][R12.64+0x22] ;  /* 0x000022240c037981 */ /* 0x000564000c1e1520 */
.L_x_309:
[----:B------:R-:W-:Y:S05]  /*b7a0*/  BSYNC B1 ;  /* 0x0000000000017941 */ /* 0x000fea0003800000 */
.L_x_308:
[----:B0----5:R-:W-:Y:S01]  /*b7b0*/  IMAD.U32 R5, R3, 0x10000, RZ ;  /* 0x0001000003057824 */ /* 0x021fe200078e00ff */
[----:B------:R-:W-:Y:S01]  /*b7c0*/  ISETP.GT.AND P3, PT, R0, 0x18, P0 ;  /* 0x000000180000780c */ /* 0x000fe20000764270 */
[----:B------:R-:W-:Y:S02]  /*b7d0*/  BSSY B1, `(.L_x_310) ;  /* 0x000000a000017945 */ /* 0x000fe40003800000 */
[----:B------:R-:W-:Y:S01]  /*b7e0*/  FMUL R4, R5, R16 ;  /* 0x0000001005047220 */ /* 0x000fe20000400000 */
[----:B------:R-:W-:-:S03]  /*b7f0*/  @P2 IMAD.MOV.U32 R5, RZ, RZ, R161 ;  /* 0x000000ffff052224 */ /* 0x000fc600078e00a1 */
[----:B------:R-:W-:-:S05]  /*b800*/  FFMA R4, R35, R2, R4 ;  /* 0x0000000223047223 */ /* 0x000fca0000000004 */
[----:B------:R-:W-:-:S04]  /*b810*/  F2FP.BF16.F32.PACK_AB R4, RZ, R4 ;  /* 0x00000004ff04723e */ /* 0x000fc800000010ff */
[----:B------:R-:W-:Y:S01]  /*b820*/  PRMT R10, R4, 0x7610, R10 ;  /* 0x00007610040a7816 */ /* 0x000fe2000000000a */
[----:B------:R-:W-:-:S05]  /*b830*/  @P2 IMAD.MOV.U32 R4, RZ, RZ, R160 ;  /* 0x000000ffff042224 */ /* 0x000fca00078e00a0 */
[----:B------:R0:W-:Y:S01]  /*b840*/  @P2 STG.E.U16 desc[UR36][R4.64+0x22], R10 ;  /* 0x0000220a04002986 */ /* 0x0001e2000c101524 */
[----:B------:R-:W-:Y:S05]  /*b850*/  @!P3 BRA `(.L_x_311) ;  /* 0x000000000004b947 */ /* 0x000fea0003800000 */
[----:B------:R0:W5:Y:S02]  /*b860*/  LDG.E.LTC128B.U16 R3, desc[UR36][R6.64+0x30] ;  /* 0x0000302406037981 */ /* 0x000164000c1e1520 */
.L_x_311:
[----:B------:R-:W-:Y:S05]  /*b870*/  BSYNC B1 ;  /* 0x0000000000017941 */ /* 0x000fea0003800000 */
.L_x_310:
        /* <DEDUP_REMOVED lines=9> */
.L_x_313:
[----:B------:R-:W-:Y:S05]  /*b910*/  BSYNC B1 ;  /* 0x0000000000017941 */ /* 0x000fea0003800000 */
.L_x_312:
        /* <DEDUP_REMOVED lines=9> */
.L_x_315:
[----:B------:R-:W-:Y:S05]  /*b9b0*/  BSYNC B1 ;  /* 0x0000000000017941 */ /* 0x000fea0003800000 */
.L_x_314:
[----:B-----5:R-:W-:Y:S01]  /*b9c0*/  IMAD.U32 R5, R3, 0x10000, RZ ;  /* 0x0001000003057824 */ /* 0x020fe200078e00ff */
[----:B0-----:R-:W-:Y:S01]  /*b9d0*/  @P3 MOV R4, R160 ;  /* 0x000000a000043202 */ /* 0x001fe20000000f00 */
[----:B------:R-:W-:Y:S01]  /*b9e0*/  BSSY B1, `(.L_x_316) ;  /* 0x000000a000017945 */ /* 0x000fe20003800000 */
[----:B------:R-:W-:Y:S01]  /*b9f0*/  ISETP.GT.AND P2, PT, R0, 0x19, P1 ;  /* 0x000000190000780c */ /* 0x000fe20000f44270 */
[----:B------:R-:W-:-:S04]  /*ba00*/  FMUL R5, R5, R16 ;  /* 0x0000001005057220 */ /* 0x000fc80000400000 */
[----:B------:R-:W-:-:S05]  /*ba10*/  FFMA R5, R38, R2, R5 ;  /* 0x0000000226057223 */ /* 0x000fca0000000005 */
[----:B------:R-:W-:-:S04]  /*ba20*/  F2FP.BF16.F32.PACK_AB R5, RZ, R5 ;  /* 0x00000005ff05723e */ /* 0x000fc800000010ff */
[----:B------:R-:W-:Y:S01]  /*ba30*/  PRMT R10, R5, 0x7610, R10 ;  /* 0x00007610050a7816 */ /* 0x000fe2000000000a */
[----:B------:R-:W-:-:S05]  /*ba40*/  @P3 IMAD.MOV.U32 R5, RZ, RZ, R161 ;  /* 0x000000ffff053224 */ /* 0x000fca00078e00a1 */
[----:B------:R0:W-:Y:S01]  /*ba50*/  @P3 STG.E.U16 desc[UR36][R4.64+0x30], R10 ;  /* 0x0000300a04003986 */ /* 0x0001e2000c101524 */
[----:B------:R-:W-:Y:S05]  /*ba60*/  @!P2 BRA `(.L_x_317) ;  /* 0x000000000004a947 */ /* 0x000fea0003800000 */
[----:B------:R0:W5:Y:S02]  /*ba70*/  LDG.E.LTC128B.U16 R3, desc[UR36][R12.64+0x32] ;  /* 0x000032240c037981 */ /* 0x000164000c1e1520 */
.L_x_317:
[----:B------:R-:W-:Y:S05]  /*ba80*/  BSYNC B1 ;  /* 0x0000000000017941 */ /* 0x000fea0003800000 */
.L_x_316:
        /* <DEDUP_REMOVED lines=12> */
.L_x_319:
[----:B------:R-:W-:Y:S05]  /*bb50*/  BSYNC B1 ;  /* 0x0000000000017941 */ /* 0x000fea0003800000 */
.L_x_318:
        /* <DEDUP_REMOVED lines=9> */
.L_x_321:
[----:B------:R-:W-:Y:S05]  /*bbf0*/  BSYNC B1 ;  /* 0x0000000000017941 */ /* 0x000fea0003800000 */
.L_x_320:
        /* <DEDUP_REMOVED lines=9> */
.L_x_323:
[----:B------:R-:W-:Y:S05]  /*bc90*/  BSYNC B1 ;  /* 0x0000000000017941 */ /* 0x000fea0003800000 */
.L_x_322:
[----:B-----5:R-:W-:Y:S01]  /*bca0*/  SHF.L.U32 R5, R3, 0x10, RZ ;  /* 0x0000001003057819 */ /* 0x020fe200000006ff */
[----:B0-----:R-:W-:Y:S01]  /*bcb0*/  @P3 IMAD.MOV.U32 R4, RZ, RZ, R160 ;  /* 0x000000ffff043224 */ /* 0x001fe200078e00a0 */
[----:B------:R-:W-:Y:S01]  /*bcc0*/  ISETP.GT.AND P2, PT, R0, 0x21, P1 ;  /* 0x000000210000780c */ /* 0x000fe20000f44270 */
[----:B------:R-:W-:Y:S02]  /*bcd0*/  BSSY B1, `(.L_x_324) ;  /* 0x0000009000017945 */ /* 0x000fe40003800000 */
        /* <DEDUP_REMOVED lines=8> */
.L_x_325:
[----:B------:R-:W-:Y:S05]  /*bd60*/  BSYNC B1 ;  /* 0x0000000000017941 */ /* 0x000fea0003800000 */
.L_x_324:
        /* <DEDUP_REMOVED lines=12> */
.L_x_327:
[----:B------:R-:W-:Y:S05]  /*be30*/  BSYNC B1 ;  /* 0x0000000000017941 */ /* 0x000fea0003800000 */
.L_x_326:
        /* <DEDUP_REMOVED lines=9> */
.L_x_329:
[----:B------:R-:W-:Y:S05]  /*bed0*/  BSYNC B1 ;  /* 0x0000000000017941 */ /* 0x000fea0003800000 */
.L_x_328:
[----:B0----5:R-:W-:Y:S01]  /*bee0*/  SHF.L.U32 R5, R3, 0x10, RZ ;  /* 0x0000001003057819 */ /* 0x021fe200000006ff */
[----:B------:R-:W-:Y:S01]  /*bef0*/  BSSY B1, `(.L_x_330) ;  /* 0x0000008000017945 */ /* 0x000fe20003800000 */
[----:B------:R-:W-:-:S03]  /*bf00*/  ISETP.GT.AND P3, PT, R0, 0x28, P1 ;  /* 0x000000280000780c */ /* 0x000fc60000f64270 */
[----:B------:R-:W-:-:S04]  /*bf10*/  FMUL R4, R5, R16 ;  /* 0x0000001005047220 */ /* 0x000fc80000400000 */
[----:B------:R-:W-:-:S05]  /*bf20*/  FFMA R4, R45, R2, R4 ;  /* 0x000000022d047223 */ /* 0x000fca0000000004 */
[----:B------:R-:W-:-:S05]  /*bf30*/  F2FP.BF16.F32.PACK_AB R4, RZ, R4 ;  /* 0x00000004ff04723e */ /* 0x000fca00000010ff */
[----:B------:R0:W-:Y:S01]  /*bf40*/  @P2 STG.E.U16 desc[UR36][R8.64+0x52], R4 ;  /* 0x0000520408002986 */ /* 0x0001e2000c101524 */
[----:B------:R-:W-:Y:S05]  /*bf50*/  @!P3 BRA `(.L_x_331) ;  /* 0x000000000004b947 */ /* 0x000fea0003800000 */
[----:B------:R0:W5:Y:S02]  /*bf60*/  LDG.E.LTC128B.U16 R3, desc[UR36][R12.64+0x50] ;  /* 0x000050240c037981 */ /* 0x000164000c1e1520 */
.L_x_331:
[----:B------:R-:W-:Y:S05]  /*bf70*/  BSYNC B1 ;  /* 0x0000000000017941 */ /* 0x000fea0003800000 */
.L_x_330:
[----:B-----5:R-:W-:Y:S01]  /*bf80*/  IMAD.U32 R5, R3, 0x10000, RZ ;  /* 0x0001000003057824 */ /* 0x020fe200078e00ff */
[----:B------:R-:W-:Y:S01]  /*bf90*/  ISETP.GT.AND P2, PT, R0, 0x29, P1 ;  /* 0x000000290000780c */ /* 0x000fe20000f44270 */
[----:B0-----:R-:W-:Y:S01]  /*bfa0*/  @P3 IMAD.MOV.U32 R4, RZ, RZ, R160 ;  /* 0x000000ffff043224 */ /* 0x001fe200078e00a0 */
[----:B------:R-:W-:Y:S01]  /*bfb0*/  BSSY B1, `(.L_x_332) ;  /* 0x0000009000017945 */ /* 0x000fe20003800000 */
        /* <DEDUP_REMOVED lines=8> */
.L_x_333:
[----:B------:R-:W-:Y:S05]  /*c040*/  BSYNC B1 ;  /* 0x0000000000017941 */ /* 0x000fea0003800000 */
.L_x_332:
        /* <DEDUP_REMOVED lines=12> */
.L_x_335:
[----:B------:R-:W-:Y:S05]  /*c110*/  BSYNC B1 ;  /* 0x0000000000017941 */ /* 0x000fea0003800000 */
.L_x_334:
        /* <DEDUP_REMOVED lines=9> */
.L_x_337:
[----:B------:R-:W-:Y:S05]  /*c1b0*/  BSYNC B1 ;  /* 0x0000000000017941 */ /* 0x000fea0003800000 */
.L_x_336:
        /* <DEDUP_REMOVED lines=9> */
.L_x_339:
[----:B------:R-:W-:Y:S05]  /*c250*/  BSYNC B1 ;  /* 0x0000000000017941 */ /* 0x000fea0003800000 */
.L_x_338:
        /* <DEDUP_REMOVED lines=12> */
.L_x_341:
[----:B------:R-:W-:Y:S05]  /*c320*/  BSYNC B1 ;  /* 0x0000000000017941 */ /* 0x000fea0003800000 */
.L_x_340:
[----:B0----5:R-:W-:Y:S01]  /*c330*/  IMAD.U32 R5, R3, 0x10000, RZ ;  /* 0x0001000003057824 */ /* 0x021fe200078e00ff */
[----:B------:R-:W-:Y:S01]  /*c340*/  ISETP.GT.AND P3, PT, R0, 0x38, P0 ;  /* 0x000000380000780c */ /* 0x000fe20000764270 */
[----:B------:R-:W-:Y:S02]  /*c350*/  BSSY B1, `(.L_x_342) ;  /* 0x000000a000017945 */ /* 0x000fe40003800000 */
[----:B------:R-:W-:Y:S01]  /*c360*/  FMUL R4, R5, R16 ;  /* 0x0000001005047220 */ /* 0x000fe20000400000 */
[----:B------:R-:W-:-:S03]  /*c370*/  @P2 MOV R5, R161 ;  /* 0x000000a100052202 */ /* 0x000fc60000000f00 */
[----:B------:R-:W-:-:S05]  /*c380*/  FFMA R4, R51, R2, R4 ;  /* 0x0000000233047223 */ /* 0x000fca0000000004 */
[----:B------:R-:W-:-:S04]  /*c390*/  F2FP.BF16.F32.PACK_AB R4, RZ, R4 ;  /* 0x00000004ff04723e */ /* 0x000fc800000010ff */
[----:B------:R-:W-:Y:S01]  /*c3a0*/  PRMT R10, R4, 0x7610, R10 ;  /* 0x00007610040a7816 */ /* 0x000fe2000000000a */
[----:B------:R-:W-:-:S05]  /*c3b0*/  @P2 IMAD.MOV.U32 R4, RZ, RZ, R160 ;  /* 0x000000ffff042224 */ /* 0x000fca00078e00a0 */
[----:B------:R0:W-:Y:S01]  /*c3c0*/  @P2 STG.E.U16 desc[UR36][R4.64+0x62], R10 ;  /* 0x0000620a04002986 */ /* 0x0001e2000c101524 */
[----:B------:R-:W-:Y:S05]  /*c3d0*/  @!P3 BRA `(.L_x_343) ;  /* 0x000000000004b947 */ /* 0x000fea0003800000 */
[----:B------:R0:W5:Y:S02]  /*c3e0*/  LDG.E.LTC128B.U16 R3, desc[UR36][R6.64+0x70] ;  /* 0x0000702406037981 */ /* 0x000164000c1e1520 */
.L_x_343:
[----:B------:R-:W-:Y:S05]  /*c3f0*/  BSYNC B1 ;  /* 0x0000000000017941 */ /* 0x000fea0003800000 */
.L_x_342:
        /* <DEDUP_REMOVED lines=9> */
.L_x_345:
[----:B------:R-:W-:Y:S05]  /*c490*/  BSYNC B1 ;  /* 0x0000000000017941 */ /* 0x000fea0003800000 */
.L_x_344:
        /* <DEDUP_REMOVED lines=9> */
.L_x_347:
[----:B------:R-:W-:Y:S05]  /*c530*/  BSYNC B1 ;  /* 0x0000000000017941 */ /* 0x000fea0003800000 */
.L_x_346:
        /* <DEDUP_REMOVED lines=12> */
.L_x_349:
[----:B------:R-:W-:Y:S05]  /*c600*/  BSYNC B1 ;  /* 0x0000000000017941 */ /* 0x000fea0003800000 */
.L_x_348:
[----:B0----5:R-:W-:Y:S01]  /*c610*/  IMAD.U32 R5, R3, 0x10000, RZ ;  /* 0x0001000003057824 */ /* 0x021fe200078e00ff */
[----:B------:R-:W-:Y:S01]  /*c620*/  ISETP.GT.AND P3, PT, R0, 0x40, P0 ;  /* 0x000000400000780c */ /* 0x000fe20000764270 */
[----:B------:R-:W-:Y:S02]  /*c630*/  BSSY B1, `(.L_x_350) ;  /* 0x000000a000017945 */ /* 0x000fe40003800000 */
[----:B------:R-:W-:Y:S01]  /*c640*/  FMUL R4, R5, R16 ;  /* 0x0000001005047220 */ /* 0x000fe20000400000 */
[----:B------:R-:W-:-:S03]  /*c650*/  @P2 IMAD.MOV.U32 R5, RZ, RZ, R161 ;  /* 0x000000ffff052224 */ /* 0x000fc600078e00a1 */
[----:B------:R-:W-:-:S05]  /*c660*/  FFMA R4, R55, R2, R4 ;  /* 0x0000000237047223 */ /* 0x000fca0000000004 */
[----:B------:R-:W-:-:S04]  /*c670*/  F2FP.BF16.F32.PACK_AB R4, RZ, R4 ;  /* 0x00000004ff04723e */ /* 0x000fc800000010ff */
[----:B------:R-:W-:Y:S02]  /*c680*/  PRMT R10, R4, 0x7610, R10 ;  /* 0x00007610040a7816 */ /* 0x000fe4000000000a */
[----:B------:R-:W-:-:S05]  /*c690*/  @P2 MOV R4, R160 ;  /* 0x000000a000042202 */ /* 0x000fca0000000f00 */
[----:B------:R0:W-:Y:S01]  /*c6a0*/  @P2 STG.E.U16 desc[UR36][R4.64+0x72], R10 ;  /* 0x0000720a04002986 */ /* 0x0001e2000c101524 */
[----:B------:R-:W-:Y:S05]  /*c6b0*/  @!P3 BRA `(.L_x_351) ;  /* 0x000000000004b947 */ /* 0x000fea0003800000 */
[----:B------:R0:W5:Y:S02]  /*c6c0*/  LDG.E.LTC128B.U16 R3, desc[UR36][R6.64+0x80] ;  /* 0x0000802406037981 */ /* 0x000164000c1e1520 */
.L_x_351:
[----:B------:R-:W-:Y:S05]  /*c6d0*/  BSYNC B1 ;  /* 0x0000000000017941 */ /* 0x000fea0003800000 */
.L_x_350:
        /* <DEDUP_REMOVED lines=9> */
.L_x_353:
[----:B------:R-:W-:Y:S05]  /*c770*/  BSYNC B1 ;  /* 0x0000000000017941 */ /* 0x000fea0003800000 */
.L_x_352:
        /* <DEDUP_REMOVED lines=9> */
.L_x_355:
[----:B------:R-:W-:Y:S05]  /*c810*/  BSYNC B1 ;  /* 0x0000000000017941 */ /* 0x000fea0003800000 */
.L_x_354:
        /* <DEDUP_REMOVED lines=12> */
.L_x_357:
[----:B------:R-:W-:Y:S05]  /*c8e0*/  BSYNC B1 ;  /* 0x0000000000017941 */ /* 0x000fea0003800000 */
.L_x_356:
[----:B0----5:R-:W-:Y:S01]  /*c8f0*/  SHF.L.U32 R5, R3, 0x10, RZ ;  /* 0x0000001003057819 */ /* 0x021fe200000006ff */
[----:B------:R-:W-:Y:S01]  /*c900*/  BSSY B1, `(.L_x_358) ;  /* 0x000000b000017945 */ /* 0x000fe20003800000 */
[----:B------:R-:W-:-:S03]  /*c910*/  ISETP.GT.AND P3, PT, R0, 0x48, P0 ;  /* 0x000000480000780c */ /* 0x000fc60000764270 */
        /* <DEDUP_REMOVED lines=9> */
.L_x_359:
[----:B------:R-:W-:Y:S05]  /*c9b0*/  BSYNC B1 ;  /* 0x0000000000017941 */ /* 0x000fea0003800000 */
.L_x_358:
        /* <DEDUP_REMOVED lines=9> */
.L_x_361:
[----:B------:R-:W-:Y:S05]  /*ca50*/  BSYNC B1 ;  /* 0x0000000000017941 */ /* 0x000fea0003800000 */
.L_x_360:
        /* <DEDUP_REMOVED lines=9> */
.L_x_363:
[----:B------:R-:W-:Y:S05]  /*caf0*/  BSYNC B1 ;  /* 0x0000000000017941 */ /* 0x000fea0003800000 */
.L_x_362:
[----:B-----5:R-:W-:Y:S01]  /*cb00*/  IMAD.U32 R5, R3, 0x10000, RZ ;  /* 0x0001000003057824 */ /* 0x020fe200078e00ff */
[----:B------:R-:W-:Y:S01]  /*cb10*/  ISETP.GT.AND P2, PT, R0, 0x49, P1 ;  /* 0x000000490000780c */ /* 0x000fe20000f44270 */
[----:B0-----:R-:W-:Y:S01]  /*cb20*/  @P3 IMAD.MOV.U32 R4, RZ, RZ, R160 ;  /* 0x000000ffff043224 */ /* 0x001fe200078e00a0 */
[----:B------:R-:W-:Y:S01]  /*cb30*/  BSSY B1, `(.L_x_364) ;  /* 0x0000009000017945 */ /* 0x000fe20003800000 */
[----:B------:R-:W-:-:S04]  /*cb40*/  FMUL R5, R5, R16 ;  /* 0x0000001005057220 */ /* 0x000fc80000400000 */
[----:B------:R-:W-:-:S05]  /*cb50*/  FFMA R5, R62, R2, R5 ;  /* 0x000000023e057223 */ /* 0x000fca0000000005 */
[----:B------:R-:W-:-:S04]  /*cb60*/  F2FP.BF16.F32.PACK_AB R5, RZ, R5 ;  /* 0x00000005ff05723e */ /* 0x000fc800000010ff */
[----:B------:R-:W-:Y:S02]  /*cb70*/  PRMT R10, R5, 0x7610, R10 ;  /* 0x00007610050a7816 */ /* 0x000fe4000000000a */
[----:B------:R-:W-:-:S05]  /*cb80*/  @P3 MOV R5, R161 ;  /* 0x000000a100053202 */ /* 0x000fca0000000f00 */
[----:B------:R0:W-:Y:S01]  /*cb90*/  @P3 STG.E.U16 desc[UR36][R4.64+0x90], R10 ;  /* 0x0000900a04003986 */ /* 0x0001e2000c101524 */
[----:B------:R-:W-:Y:S05]  /*cba0*/  @!P2 BRA `(.L_x_365) ;  /* 0x000000000004a947 */ /* 0x000fea0003800000 */
[----:B------:R0:W5:Y:S02]  /*cbb0*/  LDG.E.LTC128B.U16 R3, desc[UR36][R12.64+0x92] ;  /* 0x000092240c037981 */ /* 0x000164000c1e1520 */
.L_x_365:
[----:B------:R-:W-:Y:S05]  /*cbc0*/  BSYNC B1 ;  /* 0x0000000000017941 */ /* 0x000fea0003800000 */
.L_x_364:
        /* <DEDUP_REMOVED lines=12> */
.L_x_367:
[----:B------:R-:W-:Y:S05]  /*cc90*/  BSYNC B1 ;  /* 0x0000000000017941 */ /* 0x000fea0003800000 */
.L_x_366:
        /* <DEDUP_REMOVED lines=9> */
.L_x_369:
[----:B------:R-:W-:Y:S05]  /*cd30*/  BSYNC B1 ;  /* 0x0000000000017941 */ /* 0x000fea0003800000 */
.L_x_368:
        /* <DEDUP_REMOVED lines=9> */
.L_x_371:
[----:B------:R-:W-:Y:S05]  /*cdd0*/  BSYNC B1 ;  /* 0x0000000000017941 */ /* 0x000fea0003800000 */
.L_x_370:
        /* <DEDUP_REMOVED lines=12> */
.L_x_373:
[----:B------:R-:W-:Y:S05]  /*cea0*/  BSYNC B1 ;  /* 0x0000000000017941 */ /* 0x000fea0003800000 */
.L_x_372:
        /* <DEDUP_REMOVED lines=12> */
.L_x_375:
[----:B------:R-:W-:Y:S05]  /*cf70*/  BSYNC B1 ;  /* 0x0000000000017941 */ /* 0x000fea0003800000 */
.L_x_374:
        /* <DEDUP_REMOVED lines=9> */
.L_x_377:
[----:B------:R-:W-:Y:S05]  /*d010*/  BSYNC B1 ;  /* 0x0000000000017941 */ /* 0x000fea0003800000 */
.L_x_376:
        /* <DEDUP_REMOVED lines=9> */
.L_x_379:
[----:B------:R-:W-:Y:S05]  /*d0b0*/  BSYNC B1 ;  /* 0x0000000000017941 */ /* 0x000fea0003800000 */
.L_x_378:
        /* <DEDUP_REMOVED lines=12> */
.L_x_381:
[----:B------:R-:W-:Y:S05]  /*d180*/  BSYNC B1 ;  /* 0x0000000000017941 */ /* 0x000fea0003800000 */
.L_x_380:
        /* <DEDUP_REMOVED lines=12> */
.L_x_383:
[----:B------:R-:W-:Y:S05]  /*d250*/  BSYNC B1 ;  /* 0x0000000000017941 */ /* 0x000fea0003800000 */
.L_x_382:
        /* <DEDUP_REMOVED lines=9> */
.L_x_385:
[----:B------:R-:W-:Y:S05]  /*d2f0*/  BSYNC B1 ;  /* 0x0000000000017941 */ /* 0x000fea0003800000 */
.L_x_384:
        /* <DEDUP_REMOVED lines=9> */
.L_x_387:
[----:B------:R-:W-:Y:S05]  /*d390*/  BSYNC B1 ;  /* 0x0000000000017941 */ /* 0x000fea0003800000 */
.L_x_386:
        /* <DEDUP_REMOVED lines=12> */
.L_x_389:
[----:B------:R-:W-:Y:S05]  /*d460*/  BSYNC B1 ;  /* 0x0000000000017941 */ /* 0x000fea0003800000 */
.L_x_388:
        /* <DEDUP_REMOVED lines=12> */
.L_x_391:
[----:B------:R-:W-:Y:S05]  /*d530*/  BSYNC B1 ;  /* 0x0000000000017941 */ /* 0x000fea0003800000 */
.L_x_390:
        /* <DEDUP_REMOVED lines=9> */
.L_x_393:
[----:B------:R-:W-:Y:S05]  /*d5d0*/  BSYNC B1 ;  /* 0x0000000000017941 */ /* 0x000fea0003800000 */
.L_x_392:
        /* <DEDUP_REMOVED lines=9> */
.L_x_395:
[----:B------:R-:W-:Y:S05]  /*d670*/  BSYNC B1 ;  /* 0x0000000000017941 */ /* 0x000fea0003800000 */
.L_x_394:
        /* <DEDUP_REMOVED lines=12> */
.L_x_397:
[----:B------:R-:W-:Y:S05]  /*d740*/  BSYNC B1 ;  /* 0x0000000000017941 */ /* 0x000fea0003800000 */
.L_x_396:
        /* <DEDUP_REMOVED lines=12> */
.L_x_399:
[----:B------:R-:W-:Y:S05]  /*d810*/  BSYNC B1 ;  /* 0x0000000000017941 */ /* 0x000fea0003800000 */
.L_x_398:
        /* <DEDUP_REMOVED lines=9> */
.L_x_401:
[----:B------:R-:W-:Y:S05]  /*d8b0*/  BSYNC B1 ;  /* 0x0000000000017941 */ /* 0x000fea0003800000 */
.L_x_400:
        /* <DEDUP_REMOVED lines=9> */
.L_x_403:
[----:B------:R-:W-:Y:S05]  /*d950*/  BSYNC B1 ;  /* 0x0000000000017941 */ /* 0x000fea0003800000 */
.L_x_402:
        /* <DEDUP_REMOVED lines=12> */
.L_x_405:
[----:B------:R-:W-:Y:S05]  /*da20*/  BSYNC B1 ;  /* 0x0000000000017941 */ /* 0x000fea0003800000 */
.L_x_404:
        /* <DEDUP_REMOVED lines=12> */
.L_x_407:
[----:B------:R-:W-:Y:S05]  /*daf0*/  BSYNC B1 ;  /* 0x0000000000017941 */ /* 0x000fea0003800000 */
.L_x_406:
        /* <DEDUP_REMOVED lines=9> */
.L_x_409:
[----:B------:R-:W-:Y:S05]  /*db90*/  BSYNC B1 ;  /* 0x0000000000017941 */ /* 0x000fea0003800000 */
.L_x_408:
        /* <DEDUP_REMOVED lines=9> */
.L_x_411:
[----:B------:R-:W-:Y:S05]  /*dc30*/  BSYNC B1 ;  /* 0x0000000000017941 */ /* 0x000fea0003800000 */
.L_x_410:
        /* <DEDUP_REMOVED lines=12> */
.L_x_413:
[----:B------:R-:W-:Y:S05]  /*dd00*/  BSYNC B1 ;  /* 0x0000000000017941 */ /* 0x000fea0003800000 */
.L_x_412:
        /* <DEDUP_REMOVED lines=12> */
.L_x_415:
[----:B------:R-:W-:Y:S05]  /*ddd0*/  BSYNC B1 ;  /* 0x0000000000017941 */ /* 0x000fea0003800000 */
.L_x_414:
        /* <DEDUP_REMOVED lines=9> */
.L_x_417:
[----:B------:R-:W-:Y:S05]  /*de70*/  BSYNC B1 ;  /* 0x0000000000017941 */ /* 0x000fea0003800000 */
.L_x_416:
        /* <DEDUP_REMOVED lines=9> */
.L_x_419:
[----:B------:R-:W-:Y:S05]  /*df10*/  BSYNC B1 ;  /* 0x0000000000017941 */ /* 0x000fea0003800000 */
.L_x_418:
        /* <DEDUP_REMOVED lines=12> */
.L_x_421:
[----:B------:R-:W-:Y:S05]  /*dfe0*/  BSYNC B1 ;  /* 0x0000000000017941 */ /* 0x000fea0003800000 */
.L_x_420:
        /* <DEDUP_REMOVED lines=12> */
.L_x_423:
[----:B------:R-:W-:Y:S05]  /*e0b0*/  BSYNC B1 ;  /* 0x0000000000017941 */ /* 0x000fea0003800000 */
.L_x_422:
        /* <DEDUP_REMOVED lines=9> */
.L_x_425:
[----:B------:R-:W-:Y:S05]  /*e150*/  BSYNC B1 ;  /* 0x0000000000017941 */ /* 0x000fea0003800000 */
.L_x_424:
        /* <DEDUP_REMOVED lines=9> */
.L_x_427:
[----:B------:R-:W-:Y:S05]  /*e1f0*/  BSYNC B1 ;  /* 0x0000000000017941 */ /* 0x000fea0003800000 */
.L_x_426:
        /* <DEDUP_REMOVED lines=12> */
.L_x_429:
[----:B------:R-:W-:Y:S05]  /*e2c0*/  BSYNC B1 ;  /* 0x0000000000017941 */ /* 0x000fea0003800000 */
.L_x_428:
        /* <DEDUP_REMOVED lines=12> */
.L_x_431:
[----:B------:R-:W-:Y:S05]  /*e390*/  BSYNC B1 ;  /* 0x0000000000017941 */ /* 0x000fea0003800000 */
.L_x_430:
        /* <DEDUP_REMOVED lines=9> */
.L_x_433:
[----:B------:R-:W-:Y:S05]  /*e430*/  BSYNC B1 ;  /* 0x0000000000017941 */ /* 0x000fea0003800000 */
.L_x_432:
        /* <DEDUP_REMOVED lines=9> */
.L_x_435:
[----:B------:R-:W-:Y:S05]  /*e4d0*/  BSYNC B1 ;  /* 0x0000000000017941 */ /* 0x000fea0003800000 */
.L_x_434:
        /* <DEDUP_REMOVED lines=12> */
.L_x_437:
[----:B------:R-:W-:Y:S05]  /*e5a0*/  BSYNC B1 ;  /* 0x0000000000017941 */ /* 0x000fea0003800000 */
.L_x_436:
        /* <DEDUP_REMOVED lines=12> */
.L_x_439:
[----:B------:R-:W-:Y:S05]  /*e670*/  BSYNC B1 ;  /* 0x0000000000017941 */ /* 0x000fea0003800000 */
.L_x_438:
        /* <DEDUP_REMOVED lines=9> */
.L_x_441:
[----:B------:R-:W-:Y:S05]  /*e710*/  BSYNC B1 ;  /* 0x0000000000017941 */ /* 0x000fea0003800000 */
.L_x_440:
        /* <DEDUP_REMOVED lines=9> */
.L_x_443:
[----:B------:R-:W-:Y:S05]  /*e7b0*/  BSYNC B1 ;  /* 0x0000000000017941 */ /* 0x000fea0003800000 */
.L_x_442:
        /* <DEDUP_REMOVED lines=12> */
.L_x_445:
[----:B------:R-:W-:Y:S05]  /*e880*/  BSYNC B1 ;  /* 0x0000000000017941 */ /* 0x000fea0003800000 */
.L_x_444:
        /* <DEDUP_REMOVED lines=12> */
.L_x_447:
[----:B------:R-:W-:Y:S05]  /*e950*/  BSYNC B1 ;  /* 0x0000000000017941 */ /* 0x000fea0003800000 */
.L_x_446:
        /* <DEDUP_REMOVED lines=9> */
.L_x_449:
[----:B------:R-:W-:Y:S05]  /*e9f0*/  BSYNC B1 ;  /* 0x0000000000017941 */ /* 0x000fea0003800000 */
.L_x_448:
        /* <DEDUP_REMOVED lines=9> */
.L_x_451:
[----:B------:R-:W-:Y:S05]  /*ea90*/  BSYNC B1 ;  /* 0x0000000000017941 */ /* 0x000fea0003800000 */
.L_x_450:
        /* <DEDUP_REMOVED lines=12> */
.L_x_453:
[----:B------:R-:W-:Y:S05]  /*eb60*/  BSYNC B1 ;  /* 0x0000000000017941 */ /* 0x000fea0003800000 */
.L_x_452:
        /* <DEDUP_REMOVED lines=12> */
.L_x_455:
[----:B------:R-:W-:Y:S05]  /*ec30*/  BSYNC B1 ;  /* 0x0000000000017941 */ /* 0x000fea0003800000 */
.L_x_454:
        /* <DEDUP_REMOVED lines=9> */
.L_x_457:
[----:B------:R-:W-:Y:S05]  /*ecd0*/  BSYNC B1 ;  /* 0x0000000000017941 */ /* 0x000fea0003800000 */
.L_x_456:
        /* <DEDUP_REMOVED lines=9> */
.L_x_459:
[----:B------:R-:W-:Y:S05]  /*ed70*/  BSYNC B1 ;  /* 0x0000000000017941 */ /* 0x000fea0003800000 */
.L_x_458:
        /* <DEDUP_REMOVED lines=12> */
.L_x_461:
[----:B------:R-:W-:Y:S05]  /*ee40*/  BSYNC B1 ;  /* 0x0000000000017941 */ /* 0x000fea0003800000 */
.L_x_460:
        /* <DEDUP_REMOVED lines=12> */
.L_x_463:
[----:B------:R-:W-:Y:S05]  /*ef10*/  BSYNC B1 ;  /* 0x0000000000017941 */ /* 0x000fea0003800000 */
.L_x_462:
        /* <DEDUP_REMOVED lines=9> */
.L_x_465:
[----:B------:R-:W-:Y:S05]  /*efb0*/  BSYNC B1 ;  /* 0x0000000000017941 */ /* 0x000fea0003800000 */
.L_x_464:
        /* <DEDUP_REMOVED lines=9> */
.L_x_467:
[----:B------:R-:W-:Y:S05]  /*f050*/  BSYNC B1 ;  /* 0x0000000000017941 */ /* 0x000fea0003800000 */
.L_x_466:
        /* <DEDUP_REMOVED lines=12> */
.L_x_469:
[----:B------:R-:W-:Y:S05]  /*f120*/  BSYNC B1 ;  /* 0x0000000000017941 */ /* 0x000fea0003800000 */
.L_x_468:
        /* <DEDUP_REMOVED lines=12> */
.L_x_471:
[----:B------:R-:W-:Y:S05]  /*f1f0*/  BSYNC B1 ;  /* 0x0000000000017941 */ /* 0x000fea0003800000 */
.L_x_470:
        /* <DEDUP_REMOVED lines=9> */
.L_x_473:
[----:B------:R-:W-:Y:S05]  /*f290*/  BSYNC B1 ;  /* 0x0000000000017941 */ /* 0x000fea0003800000 */
.L_x_472:
        /* <DEDUP_REMOVED lines=9> */
.L_x_475:
[----:B------:R-:W-:Y:S05]  /*f330*/  BSYNC B1 ;  /* 0x0000000000017941 */ /* 0x000fea0003800000 */
.L_x_474:
        /* <DEDUP_REMOVED lines=12> */
.L_x_477:
[----:B------:R-:W-:Y:S05]  /*f400*/  BSYNC B1 ;  /* 0x0000000000017941 */ /* 0x000fea0003800000 */
.L_x_476:
        /* <DEDUP_REMOVED lines=12> */
.L_x_479:
[----:B------:R-:W-:Y:S05]  /*f4d0*/  BSYNC B1 ;  /* 0x0000000000017941 */ /* 0x000fea0003800000 */
.L_x_478:
        /* <DEDUP_REMOVED lines=9> */
.L_x_481:
[----:B------:R-:W-:Y:S05]  /*f570*/  BSYNC B1 ;  /* 0x0000000000017941 */ /* 0x000fea0003800000 */
.L_x_480:
        /* <DEDUP_REMOVED lines=9> */
.L_x_483:
[----:B------:R-:W-:Y:S05]  /*f610*/  BSYNC B1 ;  /* 0x0000000000017941 */ /* 0x000fea0003800000 */
.L_x_482:
        /* <DEDUP_REMOVED lines=12> */
.L_x_485:
[----:B------:R-:W-:Y:S05]  /*f6e0*/  BSYNC B1 ;  /* 0x0000000000017941 */ /* 0x000fea0003800000 */
.L_x_484:
        /* <DEDUP_REMOVED lines=12> */
.L_x_487:
[----:B------:R-:W-:Y:S05]  /*f7b0*/  BSYNC B1 ;  /* 0x0000000000017941 */ /* 0x000fea0003800000 */
.L_x_486:
        /* <DEDUP_REMOVED lines=9> */
.L_x_489:
[----:B------:R-:W-:Y:S05]  /*f850*/  BSYNC B1 ;  /* 0x0000000000017941 */ /* 0x000fea0003800000 */
.L_x_488:
        /* <DEDUP_REMOVED lines=9> */
.L_x_491:
[----:B------:R-:W-:Y:S05]  /*f8f0*/  BSYNC B1 ;  /* 0x0000000000017941 */ /* 0x000fea0003800000 */
.L_x_490:
        /* <DEDUP_REMOVED lines=12> */
.L_x_493:
[----:B------:R-:W-:Y:S05]  /*f9c0*/  BSYNC B1 ;  /* 0x0000000000017941 */ /* 0x000fea0003800000 */
.L_x_492:
        /* <DEDUP_REMOVED lines=12> */
.L_x_495:
[----:B------:R-:W-:Y:S05]  /*fa90*/  BSYNC B1 ;  /* 0x0000000000017941 */ /* 0x000fea0003800000 */
.L_x_494:
        /* <DEDUP_REMOVED lines=9> */
.L_x_497:
[----:B------:R-:W-:Y:S05]  /*fb30*/  BSYNC B1 ;  /* 0x0000000000017941 */ /* 0x000fea0003800000 */
.L_x_496:
        /* <DEDUP_REMOVED lines=9> */
.L_x_499:
[----:B------:R-:W-:Y:S05]  /*fbd0*/  BSYNC B1 ;  /* 0x0000000000017941 */ /* 0x000fea0003800000 */
.L_x_498:
        /* <DEDUP_REMOVED lines=12> */
.L_x_501:
[----:B------:R-:W-:Y:S05]  /*fca0*/  BSYNC B1 ;  /* 0x0000000000017941 */ /* 0x000fea0003800000 */
.L_x_500:
        /* <DEDUP_REMOVED lines=12> */
.L_x_503:
[----:B------:R-:W-:Y:S05]  /*fd70*/  BSYNC B1 ;  /* 0x0000000000017941 */ /* 0x000fea0003800000 */
.L_x_502:
        /* <DEDUP_REMOVED lines=9> */
.L_x_505:
[----:B------:R-:W-:Y:S05]  /*fe10*/  BSYNC B1 ;  /* 0x0000000000017941 */ /* 0x000fea0003800000 */
.L_x_504:
        /* <DEDUP_REMOVED lines=9> */
.L_x_507:
[----:B------:R-:W-:Y:S05]  /*feb0*/  BSYNC B1 ;  /* 0x0000000000017941 */ /* 0x000fea0003800000 */
.L_x_506:
        /* <DEDUP_REMOVED lines=12> */
.L_x_509:
[----:B------:R-:W-:Y:S05]  /*ff80*/  BSYNC B1 ;  /* 0x0000000000017941 */ /* 0x000fea0003800000 */
.L_x_508:
        /* <DEDUP_REMOVED lines=12> */
.L_x_511:
[----:B------:R-:W-:Y:S05]  /*10050*/  BSYNC B1 ;  /* 0x0000000000017941 */ /* 0x000fea0003800000 */
.L_x_510:
        /* <DEDUP_REMOVED lines=9> */
.L_x_513:
[----:B------:R-:W-:Y:S05]  /*100f0*/  BSYNC B1 ;  /* 0x0000000000017941 */ /* 0x000fea0003800000 */
.L_x_512:
        /* <DEDUP_REMOVED lines=9> */
.L_x_515:
[----:B------:R-:W-:Y:S05]  /*10190*/  BSYNC B1 ;  /* 0x0000000000017941 */ /* 0x000fea0003800000 */
.L_x_514:
        /* <DEDUP_REMOVED lines=12> */
.L_x_517:
[----:B------:R-:W-:Y:S05]  /*10260*/  BSYNC B1 ;  /* 0x0000000000017941 */ /* 0x000fea0003800000 */
.L_x_516:
        /* <DEDUP_REMOVED lines=12> */
.L_x_519:
[----:B------:R-:W-:Y:S05]  /*10330*/  BSYNC B1 ;  /* 0x0000000000017941 */ /* 0x000fea0003800000 */
.L_x_518:
        /* <DEDUP_REMOVED lines=9> */
.L_x_521:
[----:B------:R-:W-:Y:S05]  /*103d0*/  BSYNC B1 ;  /* 0x0000000000017941 */ /* 0x000fea0003800000 */
.L_x_520:
        /* <DEDUP_REMOVED lines=9> */
.L_x_523:
[----:B------:R-:W-:Y:S05]  /*10470*/  BSYNC B1 ;  /* 0x0000000000017941 */ /* 0x000fea0003800000 */
.L_x_522:
        /* <DEDUP_REMOVED lines=12> */
.L_x_525:
[----:B------:R-:W-:Y:S05]  /*10540*/  BSYNC B1 ;  /* 0x0000000000017941 */ /* 0x000fea0003800000 */
.L_x_524:
        /* <DEDUP_REMOVED lines=12> */
.L_x_527:
[----:B------:R-:W-:Y:S05]  /*10610*/  BSYNC B1 ;  /* 0x0000000000017941 */ /* 0x000fea0003800000 */
.L_x_526:
        /* <DEDUP_REMOVED lines=9> */
.L_x_529:
[----:B------:R-:W-:Y:S05]  /*106b0*/  BSYNC B1 ;  /* 0x0000000000017941 */ /* 0x000fea0003800000 */
.L_x_528:
        /* <DEDUP_REMOVED lines=9> */
.L_x_531:
[----:B------:R-:W-:Y:S05]  /*10750*/  BSYNC B1 ;  /* 0x0000000000017941 */ /* 0x000fea0003800000 */
.L_x_530:
        /* <DEDUP_REMOVED lines=12> */
.L_x_533:
[----:B------:R-:W-:Y:S05]  /*10820*/  BSYNC B1 ;  /* 0x0000000000017941 */ /* 0x000fea0003800000 */
.L_x_532:
        /* <DEDUP_REMOVED lines=12> */
.L_x_535:
[----:B------:R-:W-:Y:S05]  /*108f0*/  BSYNC B1 ;  /* 0x0000000000017941 */ /* 0x000fea0003800000 */
.L_x_534:
        /* <DEDUP_REMOVED lines=9> */
.L_x_537:
[----:B------:R-:W-:Y:S05]  /*10990*/  BSYNC B1 ;  /* 0x0000000000017941 */ /* 0x000fea0003800000 */
.L_x_536:
        /* <DEDUP_REMOVED lines=9> */
.L_x_539:
[----:B------:R-:W-:Y:S05]  /*10a30*/  BSYNC B1 ;  /* 0x0000000000017941 */ /* 0x000fea0003800000 */
.L_x_538:
[----:B-----5:R-:W-:Y:S01]  /*10a40*/  IMAD.U32 R5, R3, 0x10000, RZ ;  /* 0x0001000003057824 */ /* 0x020fe200078e00ff */
[----:B0-----:R-:W-:Y:S01]  /*10a50*/  @P2 MOV R4, R160 ;  /* 0x000000a000042202 */ /* 0x001fe20000000f00 */
[----:B------:R-:W-:Y:S01]  /*10a60*/  BSSY B1, `(.L_x_540) ;  /* 0x000000a000017945 */ /* 0x000fe20003800000 */
[----:B------:R-:W-:Y:S01]  /*10a70*/  ISETP.GT.AND P1, PT, R0, 0xf9, P1 ;  /* 0x000000f90000780c */ /* 0x000fe20000f24270 */
[----:B------:R-:W-:-:S04]  /*10a80*/  FMUL R5, R5, R16 ;  /* 0x0000001005057220 */ /* 0x000fc80000400000 */
[----:B------:R-:W-:-:S05]  /*10a90*/  FFMA R5, R150, R2, R5 ;  /* 0x0000000296057223 */ /* 0x000fca0000000005 */
[----:B------:R-:W-:-:S04]  /*10aa0*/  F2FP.BF16.F32.PACK_AB R5, RZ, R5 ;  /* 0x00000005ff05723e */ /* 0x000fc800000010ff */
[----:B-1--4-:R-:W-:Y:S01]  /*10ab0*/  PRMT R6, R5, 0x7610, R6 ;  /* 0x0000761005067816 */ /* 0x012fe20000000006 */
[----:B------:R-:W-:-:S05]  /*10ac0*/  @P2 IMAD.MOV.U32 R5, RZ, RZ, R161 ;  /* 0x000000ffff052224 */ /* 0x000fca00078e00a1 */
[----:B------:R0:W-:Y:S01]  /*10ad0*/  @P2 STG.E.U16 desc[UR36][R4.64+0x1f0], R6 ;  /* 0x0001f00604002986 */ /* 0x0001e2000c101524 */
[----:B------:R-:W-:Y:S05]  /*10ae0*/  @!P1 BRA `(.L_x_541) ;  /* 0x0000000000049947 */ /* 0x000fea0003800000 */
[----:B------:R1:W5:Y:S02]  /*10af0*/  LDG.E.LTC128B.U16 R3, desc[UR36][R12.64+0x1f2] ;  /* 0x0001f2240c037981 */ /* 0x000364000c1e1520 */
.L_x_541:
[----:B------:R-:W-:Y:S05]  /*10b00*/  BSYNC B1 ;  /* 0x0000000000017941 */ /* 0x000fea0003800000 */
.L_x_540:
[----:B------:R-:W-:Y:S05]  /*10b10*/  @!P1 BRA `(.L_x_542) ;  /* 0x0000005400c09947 */ /* 0x000fea0003800000 */
[----:B-----5:R-:W-:-:S04]  /*10b20*/  IMAD.U32 R3, R3, 0x10000, RZ ;  /* 0x0001000003037824 */ /* 0x020fc800078e00ff */
[----:B------:R-:W-:-:S04]  /*10b30*/  FMUL R0, R3, R16 ;  /* 0x0000001003007220 */ /* 0x000fc80000400000 */
[----:B------:R-:W-:-:S05]  /*10b40*/  FFMA R0, R151, R2, R0 ;  /* 0x0000000297007223 */ /* 0x000fca0000000000 */
[----:B------:R-:W-:-:S05]  /*10b50*/  F2FP.BF16.F32.PACK_AB R0, RZ, R0 ;  /* 0x00000000ff00723e */ /* 0x000fca00000010ff */
[----:B------:R4:W-:Y:S01]  /*10b60*/  STG.E.U16 desc[UR36][R160.64+0x1f2], R0 ;  /* 0x0001f200a0007986 */ /* 0x0009e2000c101524 */
[----:B------:R-:W-:Y:S05]  /*10b70*/  BRA `(.L_x_542) ;  /* 0x0000005400a87947 */ /* 0x000fea0003800000 */
.L_x_35:
[----:B------:R-:W2:Y:S01]  /*10b80*/  LDL.LU R3, [R1] ;  /* 0x0000000001037983 */ /* 0x000ea20000300800 */
[----:B------:R-:W-:-:S03]  /*10b90*/  ULDC.64 UR4, c[0x0][0x5c0] ;  /* 0x0001700000047ab9 */ /* 0x000fc60000000a00 */
[----:B------:R-:W3:Y:S04]  /*10ba0*/  LDL.LU R9, [R1+0x5c] ;  /* 0x00005c0001097983 */ /* 0x000ee80000300800 */
[----:B------:R-:W4:Y:S04]  /*10bb0*/  LDL.LU R12, [R1+0x98] ;  /* 0x00009800010c7983 */ /* 0x000f280000300800 */
[----:B------:R-:W5:Y:S04]  /*10bc0*/  LDL.LU R235, [R1+0x9c] ;  /* 0x00009c0001eb7983 */ /* 0x000f680000300800 */
        /* <DEDUP_REMOVED lines=75> */
[----:B------:R-:W5:Y:S01]  /*11080*/  LDL.LU R159, [R1+0x1cc] ;  /* 0x0001cc00019f7983 */ /* 0x000f620000300800 */
[----:B--2---:R-:W-:-:S03]  /*11090*/  FMUL R3, R3, R2 ;  /* 0x0000000203037220 */ /* 0x004fc60000400000 */
[----:B------:R-:W2:Y:S01]  /*110a0*/  LDL.LU R158, [R1+0x1d0] ;  /* 0x0001d000019e7983 */ /* 0x000ea20000300800 */
[----:B------:R-:W-:-:S03]  /*110b0*/  LEA R4, P0, R6, UR4, 0x1 ;  /* 0x0000000406047c11 */ /* 0x000fc6000f8008ff */
[----:B------:R-:W2:Y:S04]  /*110c0*/  LDL.LU R157, [R1+0x1d4] ;  /* 0x0001d400019d7983 */ /* 0x000ea80000300800 */
[----:B------:R-:W2:Y:S04]  /*110d0*/  LDL.LU R156, [R1+0x1d8] ;  /* 0x0001d800019c7983 */ /* 0x000ea80000300800 */
[----:B------:R-:W2:Y:S04]  /*110e0*/  LDL.LU R155, [R1+0x1dc] ;  /* 0x0001dc00019b7983 */ /* 0x000ea80000300800 */
[----:B------:R-:W2:Y:S01]  /*110f0*/  LDL.LU R154, [R1+0x1e0] ;  /* 0x0001e000019a7983 */ /* 0x000ea20000300800 */
[----:B------:R-:W-:-:S03]  /*11100*/  LEA.HI.X R5, R6, UR5, R10, 0x1, P0 ;  /* 0x0000000506057c11 */ /* 0x000fc600080f0c0a */
[----:B------:R-:W2:Y:S01]  /*11110*/  LDL.LU R23, [R1+0x1e4] ;  /* 0x0001e40001177983 */ /* 0x000ea20000300800 */
[----:B------:R-:W-:-:S03]  /*11120*/  F2FP.BF16.F32.PACK_AB R3, RZ, R3 ;  /* 0x00000003ff03723e */ /* 0x000fc600000010ff */
[----:B------:R-:W2:Y:S04]  /*11130*/  LDL.LU R22, [R1+0x1e8] ;  /* 0x0001e80001167983 */ /* 0x000ea80000300800 */
[----:B------:R-:W2:Y:S04]  /*11140*/  LDL.LU R21, [R1+0x1ec] ;  /* 0x0001ec0001157983 */ /* 0x000ea80000300800 */
[----:B------:R-:W2:Y:S04]  /*11150*/  LDL.LU R20, [R1+0x1f0] ;  /* 0x0001f00001147983 */ /* 0x000ea80000300800 */
[----:B------:R-:W2:Y:S04]  /*11160*/  LDL.LU R19, [R1+0x1f4] ;  /* 0x0001f40001137983 */ /* 0x000ea80000300800 */
[----:B------:R-:W2:Y:S04]  /*11170*/  LDL.LU R18, [R1+0x1f8] ;  /* 0x0001f80001127983 */ /* 0x000ea80000300800 */
[----:B------:R-:W2:Y:S04]  /*11180*/  LDL.LU R15, [R1+0x1fc] ;  /* 0x0001fc00010f7983 */ /* 0x000ea80000300800 */
[----:B------:R-:W3:Y:S04]  /*11190*/  LDL.LU R7, [R1+0x8] ;  /* 0x0000080001077983 */ /* 0x000ee80000300800 */
[----:B------:R-:W4:Y:S04]  /*111a0*/  LDL.LU R6, [R1+0xc] ;  /* 0x00000c0001067983 */ /* 0x000f280000300800 */
[----:B------:R0:W-:Y:S04]  /*111b0*/  @P1 STG.E.U16 desc[UR36][R4.64], R3 ;  /* 0x0000000304001986 */ /* 0x0001e8000c101524 */
[----:B0-----:R-:W5:Y:S01]  /*111c0*/  LDL.LU R3, [R1+0x4] ;  /* 0x0000040001037983 */ /* 0x001f620000300800 */
[----:B------:R-:W-:Y:S01]  /*111d0*/  ISETP.GT.AND P0, PT, R0, 0x1, P3 ;  /* 0x000000010000780c */ /* 0x000fe20001f04270 */
[----:B------:R-:W-:Y:S01]  /*111e0*/  USHF.L.U32 UR5, UR8, 0x4, URZ ;  /* 0x0000000408057899 */ /* 0x000fe2000800063f */
[----:B------:R-:W-:Y:S01]  /*111f0*/  ISETP.GT.AND P2, PT, R153, 0x8, PT ;  /* 0x000000089900780c */ /* 0x000fe20003f44270 */
[----:B------:R-:W-:Y:S01]  /*11200*/  USHF.L.U64.HI UR4, UR8, 0x4, UR9 ;  /* 0x0000000408047899 */ /* 0x000fe20008010209 */
[----:B---3--:R-:W-:-:S05]  /*11210*/  FMUL R7, R7, R2 ;  /* 0x0000000207077220 */ /* 0x008fca0000400000 */
[----:B------:R-:W-:-:S04]  /*11220*/  F2FP.BF16.F32.PACK_AB R7, RZ, R7 ;  /* 0x00000007ff07723e */ /* 0x000fc800000010ff */
[----:B------:R-:W-:Y:S01]  /*11230*/  PRMT R8, R7, 0x7610, R8 ;  /* 0x0000761007087816 */ /* 0x000fe20000000008 */
[----:B-----5:R-:W-:-:S05]  /*11240*/  FMUL R3, R3, R2 ;  /* 0x0000000203037220 */ /* 0x020fca0000400000 */
[----:B------:R-:W-:-:S05]  /*11250*/  F2FP.BF16.F32.PACK_AB R3, RZ, R3 ;  /* 0x00000003ff03723e */ /* 0x000fca00000010ff */
[----:B------:R4:W-:Y:S01]  /*11260*/  @P0 STG.E.U16 desc[UR36][R4.64+0x2], R3 ;  /* 0x0000020304000986 */ /* 0x0009e2000c101524 */
[----:B------:R-:W-:Y:S01]  /*11270*/  ISETP.GT.AND P0, PT, R0, RZ, P2 ;  /* 0x000000ff0000720c */ /* 0x000fe20001704270 */
[----:B----4-:R-:W-:Y:S01]  /*11280*/  FMUL R3, R6, R2 ;  /* 0x0000000206037220 */ /* 0x010fe20000400000 */
[----:B------:R-:W-:-:S04]  /*11290*/  IADD3 R6, P1, R4, UR5, RZ ;  /* 0x0000000504067c10 */ /* 0x000fc8000ff3e0ff */
[----:B------:R-:W-:Y:S02]  /*112a0*/  IADD3.X R7, R5, UR4, RZ, P1, !PT ;  /* 0x0000000405077c10 */ /* 0x000fe40008ffe4ff */
[----:B------:R-:W-:-:S05]  /*112b0*/  F2FP.BF16.F32.PACK_AB R3, RZ, R3 ;  /* 0x00000003ff03723e */ /* 0x000fca00000010ff */
[----:B------:R0:W-:Y:S01]  /*112c0*/  @P0 STG.E.U16 desc[UR36][R6.64], R8 ;  /* 0x0000000806000986 */ /* 0x0001e2000c101524 */
[----:B------:R-:W-:-:S03]  /*112d0*/  ISETP.GT.AND P0, PT, R0, 0x1, P2 ;  /* 0x000000010000780c */ /* 0x000fc60001704270 */
[----:B0-----:R-:W3:Y:S10]  /*112e0*/  LDL.LU R8, [R1+0x54] ;  /* 0x0000540001087983 */ /* 0x001ef40000300800 */
[----:B------:R0:W-:Y:S04]  /*112f0*/  @P0 STG.E.U16 desc[UR36][R6.64+0x2], R3 ;  /* 0x0000020306000986 */ /* 0x0001e8000c101524 */
[----:B0-----:R-:W4:Y:S01]  /*11300*/  LDL.LU R3, [R1+0x10] ;  /* 0x0000100001037983 */ /* 0x001f220000300800 */
[----:B------:R-:W-:Y:S01]  /*11310*/  ISETP.GT.AND P0, PT, R0, 0x8, P3 ;  /* 0x000000080000780c */ /* 0x000fe20001f04270 */
[----:B----4-:R-:W-:-:S05]  /*11320*/  FMUL R3, R3, R2 ;  /* 0x0000000203037220 */ /* 0x010fca0000400000 */
[----:B------:R-:W-:-:S07]  /*11330*/  F2FP.BF16.F32.PACK_AB R3, RZ, R3 ;  /* 0x00000003ff03723e */ /* 0x000fce00000010ff */
        /* <DEDUP_REMOVED lines=78> */
[----:B---3--:R-:W-:-:S05]  /*11820*/  FMUL R8, R8, R2 ;  /* 0x0000000208087220 */ /* 0x008fca0000400000 */
[----:B------:R-:W-:-:S04]  /*11830*/  F2FP.BF16.F32.PACK_AB R8, RZ, R8 ;  /* 0x00000008ff08723e */ /* 0x000fc800000010ff */
[----:B------:R-:W-:Y:S01]  /*11840*/  PRMT R10, R8, 0x7610, R10 ;  /* 0x00007610080a7816 */ /* 0x000fe2000000000a */
[----:B----4-:R-:W-:-:S05]  /*11850*/  FMUL R3, R3, R2 ;  /* 0x0000000203037220 */ /* 0x010fca0000400000 */
[----:B------:R-:W-:-:S05]  /*11860*/  F2FP.BF16.F32.PACK_AB R3, RZ, R3 ;  /* 0x00000003ff03723e */ /* 0x000fca00000010ff */
[----:B------:R0:W-:Y:S04]  /*11870*/  @P0 STG.E.U16 desc[UR36][R4.64+0x50], R3 ;  /* 0x0000500304000986 */ /* 0x0001e8000c101524 */
[----:B0-----:R-:W3:Y:S01]  /*11880*/  LDL.LU R3, [R1+0x58] ;  /* 0x0000580001037983 */ /* 0x001ee20000300800 */
[C---:B------:R-:W-:Y:S01]  /*11890*/  ISETP.GT.AND P5, PT, R0.reuse, 0x29, P3 ;  /* 0x000000290000780c */ /* 0x040fe20001fa4270 */
[----:B------:R-:W-:Y:S01]  /*118a0*/  FMUL R9, R9, R2 ;  /* 0x0000000209097220 */ /* 0x000fe20000400000 */
[C---:B------:R-:W-:Y:S01]  /*118b0*/  ISETP.GT.AND P0, PT, R0.reuse, 0x28, P2 ;  /* 0x000000280000780c */ /* 0x040fe20001704270 */
[----:B------:R-:W4:Y:S01]  /*118c0*/  LDL.LU R8, [R1+0x60] ;  /* 0x0000600001087983 */ /* 0x000f220000300800 */
[C---:B------:R-:W-:Y:S02]  /*118d0*/  ISETP.GT.AND P4, PT, R0.reuse, 0x29, P2 ;  /* 0x000000290000780c */ /* 0x040fe40001784270 */
[----:B------:R-:W-:-:S02]  /*118e0*/  ISETP.GT.AND P1, PT, R0, 0x30, P3 ;  /* 0x000000300000780c */ /* 0x000fc40001f24270 */
[----:B------:R-:W-:Y:S01]  /*118f0*/  F2FP.BF16.F32.PACK_AB R9, RZ, R9 ;  /* 0x00000009ff09723e */ /* 0x000fe200000010ff */
[-C--:B---3--:R-:W-:Y:S01]  /*11900*/  FMUL R3, R3, R2.reuse ;  /* 0x0000000203037220 */ /* 0x088fe20000400000 */
[----:B----4-:R-:W-:-:S04]  /*11910*/  FMUL R8, R8, R2 ;  /* 0x0000000208087220 */ /* 0x010fc80000400000 */
[----:B------:R-:W-:-:S04]  /*11920*/  F2FP.BF16.F32.PACK_AB R3, RZ, R3 ;  /* 0x00000003ff03723e */ /* 0x000fc800000010ff */
[----:B------:R-:W-:Y:S02]  /*11930*/  PRMT R11, R3, 0x7610, R11 ;  /* 0x00007610030b7816 */ /* 0x000fe4000000000b */
[----:B------:R-:W-:Y:S02]  /*11940*/  F2FP.BF16.F32.PACK_AB R3, RZ, R8 ;  /* 0x00000008ff03723e */ /* 0x000fe400000010ff */
[----:B------:R-:W3:Y:S04]  /*11950*/  LDL.LU R8, [R1+0x64] ;  /* 0x0000640001087983 */ /* 0x000ee80000300800 */
[----:B------:R0:W-:Y:S04]  /*11960*/  @P5 STG.E.U16 desc[UR36][R4.64+0x52], R10 ;  /* 0x0000520a04005986 */ /* 0x0001e8000c101524 */
[----:B------:R-:W-:Y:S04]  /*11970*/  @P0 STG.E.U16 desc[UR36][R6.64+0x50], R11 ;  /* 0x0000500b06000986 */ /* 0x000fe8000c101524 */
[----:B------:R1:W-:Y:S01]  /*11980*/  @P4 STG.E.U16 desc[UR36][R6.64+0x52], R9 ;  /* 0x0000520906004986 */ /* 0x0003e2000c101524 */
[----:B0-----:R-:W-:-:S03]  /*11990*/  PRMT R10, R3, 0x7610, R10 ;  /* 0x00007610030a7816 */ /* 0x001fc6000000000a */
[----:B------:R-:W4:Y:S04]  /*119a0*/  LDL.LU R3, [R1+0x68] ;  /* 0x0000680001037983 */ /* 0x000f280000300800 */
[----:B------:R0:W-:Y:S04]  /*119b0*/  @P1 STG.E.U16 desc[UR36][R4.64+0x60], R10 ;  /* 0x0000600a04001986 */ /* 0x0001e8000c101524 */
[----:B-1----:R-:W5:Y:S01]  /*119c0*/  LDL.LU R9, [R1+0x6c] ;  /* 0x00006c0001097983 */ /* 0x002f620000300800 */
[----:B---3--:R-:W-:-:S05]  /*119d0*/  FMUL R8, R8, R2 ;  /* 0x0000000208087220 */ /* 0x008fca0000400000 */
[----:B------:R-:W-:-:S04]  /*119e0*/  F2FP.BF16.F32.PACK_AB R8, RZ, R8 ;  /* 0x00000008ff08723e */ /* 0x000fc800000010ff */
[----:B0-----:R-:W-:Y:S02]  /*119f0*/  PRMT R10, R8, 0x7610, R10 ;  /* 0x00007610080a7816 */ /* 0x001fe4000000000a */
[----:B------:R-:W3:Y:S01]  /*11a00*/  LDL.LU R8, [R1+0x70] ;  /* 0x0000700001087983 */ /* 0x000ee20000300800 */
[----:B----4-:R-:W-:-:S05]  /*11a10*/  FMUL R3, R3, R2 ;  /* 0x0000000203037220 */ /* 0x010fca0000400000 */
[----:B------:R-:W-:-:S04]  /*11a20*/  F2FP.BF16.F32.PACK_AB R3, RZ, R3 ;  /* 0x00000003ff03723e */ /* 0x000fc800000010ff */
[----:B------:R-:W-:Y:S01]  /*11a30*/  PRMT R11, R3, 0x7610, R11 ;  /* 0x00007610030b7816 */ /* 0x000fe2000000000b */
[----:B---3--:R-:W-:-:S05]  /*11a40*/  FMUL R8, R8, R2 ;  /* 0x0000000208087220 */ /* 0x008fca0000400000 */
[----:B------:R-:W-:Y:S02]  /*11a50*/  F2FP.BF16.F32.PACK_AB R3, RZ, R8 ;  /* 0x00000008ff03723e */ /* 0x000fe400000010ff */
[----:B------:R-:W3:Y:S01]  /*11a60*/  LDL.LU R8, [R1+0x74] ;  /* 0x0000740001087983 */ /* 0x000ee20000300800 */
[C---:B------:R-:W-:Y:S02]  /*11a70*/  ISETP.GT.AND P0, PT, R0.reuse, 0x31, P3 ;  /* 0x000000310000780c */ /* 0x040fe40001f04270 */
[C---:B------:R-:W-:Y:S02]  /*11a80*/  ISETP.GT.AND P4, PT, R0.reuse, 0x30, P2 ;  /* 0x000000300000780c */ /* 0x040fe40001784270 */
[C---:B------:R-:W-:Y:S02]  /*11a90*/  ISETP.GT.AND P5, PT, R0.reuse, 0x31, P2 ;  /* 0x000000310000780c */ /* 0x040fe400017a4270 */
[----:B------:R-:W-:Y:S01]  /*11aa0*/  ISETP.GT.AND P1, PT, R0, 0x38, P3 ;  /* 0x000000380000780c */ /* 0x000fe20001f24270 */
[----:B-----5:R-:W-:-:S05]  /*11ab0*/  FMUL R9, R9, R2 ;  /* 0x0000000209097220 */ /* 0x020fca0000400000 */
[----:B------:R-:W-:Y:S01]  /*11ac0*/  F2FP.BF16.F32.PACK_AB R9, RZ, R9 ;  /* 0x00000009ff09723e */ /* 0x000fe200000010ff */
        /* <DEDUP_REMOVED lines=11> */
[C---:B------:R-:W-:Y:S02]  /*11b80*/  ISETP.GT.AND P0, PT, R0.reuse, 0x39, P3 ;  /* 0x000000390000780c */ /* 0x040fe40001f04270 */
[----:B------:R-:W-:Y:S01]  /*11b90*/  ISETP.GT.AND P4, PT, R0, 0x38, P2 ;  /* 0x000000380000780c */ /* 0x000fe20001784270 */
[----:B----4-:R-:W-:-:S05]  /*11ba0*/  FMUL R3, R3, R2 ;  /* 0x0000000203037220 */ /* 0x010fca0000400000 */
[----:B------:R-:W-:-:S04]  /*11bb0*/  F2FP.BF16.F32.PACK_AB R3, RZ, R3 ;  /* 0x00000003ff03723e */ /* 0x000fc800000010ff */
[----:B------:R-:W-:Y:S01]  /*11bc0*/  PRMT R11, R3, 0x7610, R11 ;  /* 0x00007610030b7816 */ /* 0x000fe2000000000b */
[----:B------:R0:W-:Y:S04]  /*11bd0*/  @P0 STG.E.U16 desc[UR36][R4.64+0x72], R10 ;  /* 0x0000720a04000986 */ /* 0x0001e8000c101524 */
[----:B------:R1:W-:Y:S01]  /*11be0*/  @P4 STG.E.U16 desc[UR36][R6.64+0x70], R11 ;  /* 0x0000700b06004986 */ /* 0x0003e2000c101524 */
[----:B---3--:R-:W-:-:S05]  /*11bf0*/  FMUL R8, R8, R2 ;  /* 0x0000000208087220 */ /* 0x008fca0000400000 */
[----:B------:R-:W-:Y:S02]  /*11c00*/  F2FP.BF16.F32.PACK_AB R3, RZ, R8 ;  /* 0x00000008ff03723e */ /* 0x000fe400000010ff */
[----:B------:R-:W3:Y:S02]  /*11c10*/  LDL.LU R8, [R1+0x88] ;  /* 0x0000880001087983 */ /* 0x000ee40000300800 */
[----:B0-----:R-:W-:Y:S02]  /*11c20*/  PRMT R10, R3, 0x7610, R10 ;  /* 0x00007610030a7816 */ /* 0x001fe4000000000a */
[----:B-1----:R-:W4:Y:S04]  /*11c30*/  LDL.LU R11, [R1+0x94] ;  /* 0x00009400010b7983 */ /* 0x002f280000300800 */
[----:B------:R-:W2:Y:S01]  /*11c40*/  LDL.LU R3, [R1+0x84] ;  /* 0x0000840001037983 */ /* 0x000ea20000300800 */
[----:B------:R-:W-:-:S02]  /*11c50*/  ISETP.GT.AND P5, PT, R0, 0x39, P2 ;  /* 0x000000390000780c */ /* 0x000fc400017a4270 */
[----:B------:R-:W-:Y:S01]  /*11c60*/  ISETP.GT.AND P1, PT, R0, 0x40, P3 ;  /* 0x000000400000780c */ /* 0x000fe20001f24270 */
[----:B-----5:R-:W-:-:S05]  /*11c70*/  FMUL R9, R9, R2 ;  /* 0x0000000209097220 */ /* 0x020fca0000400000 */
[----:B------:R-:W-:-:S05]  /*11c80*/  F2FP.BF16.F32.PACK_AB R9, RZ, R9 ;  /* 0x00000009ff09723e */ /* 0x000fca00000010ff */
[----:B------:R0:W-:Y:S04]  /*11c90*/  @P5 STG.E.U16 desc[UR36][R6.64+0x72], R9 ;  /* 0x0000720906005986 */ /* 0x0001e8000c101524 */
[----:B------:R1:W-:Y:S04]  /*11ca0*/  @P1 STG.E.U16 desc[UR36][R4.64+0x80], R10 ;  /* 0x0000800a04001986 */ /* 0x0003e8000c101524 */
[----:B0-----:R-:W5:Y:S01]  /*11cb0*/  LDL.LU R9, [R1+0x8c] ;  /* 0x00008c0001097983 */ /* 0x001f620000300800 */
[-C--:B---3--:R-:W-:Y:S01]  /*11cc0*/  FMUL R8, R8, R2.reuse ;  /* 0x0000000208087220 */ /* 0x088fe20000400000 */
[----:B--2---:R-:W-:-:S05]  /*11cd0*/  FMUL R3, R3, R2 ;  /* 0x0000000203037220 */ /* 0x004fca0000400000 */
[----:B-1----:R-:W-:Y:S02]  /*11ce0*/  F2FP.BF16.F32.PACK_AB R10, RZ, R3 ;  /* 0x00000003ff0a723e */ /* 0x002fe400000010ff */
[----:B------:R-:W-:Y:S02]  /*11cf0*/  F2FP.BF16.F32.PACK_AB R3, RZ, R8 ;  /* 0x00000008ff03723e */ /* 0x000fe400000010ff */
[----:B------:R-:W-:Y:S02]  /*11d00*/  PRMT R8, R10, 0x7610, R8 ;  /* 0x000076100a087816 */ /* 0x000fe40000000008 */
[----:B------:R-:W2:Y:S01]  /*11d10*/  LDL.LU R10, [R1+0x90] ;  /* 0x00009000010a7983 */ /* 0x000ea20000300800 */
[C---:B------:R-:W-:Y:S02]  /*11d20*/  ISETP.GT.AND P0, PT, R0.reuse, 0x41, P3 ;  /* 0x000000410000780c */ /* 0x040fe40001f04270 */
[C---:B------:R-:W-:Y:S02]  /*11d30*/  ISETP.GT.AND P4, PT, R0.reuse, 0x40, P2 ;  /* 0x000000400000780c */ /* 0x040fe40001784270 */
[----:B------:R-:W-:Y:S01]  /*11d40*/  ISETP.GT.AND P5, PT, R0, 0x41, P2 ;  /* 0x000000410000780c */ /* 0x000fe200017a4270 */
[----:B------:R-:W-:Y:S01]  /*11d50*/  FMUL R12, R12, R2 ;  /* 0x000000020c0c7220 */ /* 0x000fe20000400000 */
[----:B------:R-:W-:-:S07]  /*11d60*/  ISETP.GT.AND P1, PT, R0, 0x48, P3 ;  /* 0x000000480000780c */ /* 0x000fce0001f24270 */
[----:B------:R0:W-:Y:S01]  /*11d70*/  @P0 STG.E.U16 desc[UR36][R4.64+0x82], R8 ;  /* 0x0000820804000986 */ /* 0x0001e2000c101524 */
[----:B-----5:R-:W-:Y:S01]  /*11d80*/  FMUL R9, R9, R2 ;  /* 0x0000000209097220 */ /* 0x020fe20000400000 */
[----:B------:R-:W-:Y:S02]  /*11d90*/  F2FP.BF16.F32.PACK_AB R12, RZ, R12 ;  /* 0x0000000cff0c723e */ /* 0x000fe400000010ff */
[----:B------:R1:W-:Y:S01]  /*11da0*/  @P4 STG.E.U16 desc[UR36][R6.64+0x80], R3 ;  /* 0x0000800306004986 */ /* 0x0003e2000c101524 */
[----:B------:R-:W-:Y:S02]  /*11db0*/  ISETP.GT.AND P0, PT, R0, 0x49, P3 ;  /* 0x000000490000780c */ /* 0x000fe40001f04270 */
[----:B------:R-:W-:Y:S01]  /*11dc0*/  F2FP.BF16.F32.PACK_AB R9, RZ, R9 ;  /* 0x00000009ff09723e */ /* 0x000fe200000010ff */
[-C--:B0-----:R-:W-:Y:S01]  /*11dd0*/  FMUL R8, R235, R2.reuse ;  /* 0x00000002eb087220 */ /* 0x081fe20000400000 */
[----:B----4-:R-:W-:-:S04]  /*11de0*/  FMUL R11, R11, R2 ;  /* 0x000000020b0b7220 */ /* 0x010fc80000400000 */
[----:B-1----:R-:W-:Y:S02]  /*11df0*/  F2FP.BF16.F32.PACK_AB R3, RZ, R8 ;  /* 0x00000008ff03723e */ /* 0x002fe400000010ff */
[----:B------:R-:W-:Y:S01]  /*11e00*/  PRMT R8, R12, 0x7610, R8 ;  /* 0x000076100c087816 */ /* 0x000fe20000000008 */
[----:B------:R0:W-:Y:S01]  /*11e10*/  @P5 STG.E.U16 desc[UR36][R6.64+0x82], R9 ;  /* 0x0000820906005986 */ /* 0x0001e2000c101524 */
[----:B------:R-:W-:Y:S01]  /*11e20*/  PRMT R12, R3, 0x7610, R12 ;  /* 0x00007610030c7816 */ /* 0x000fe2000000000c */
[----:B------:R-:W-:Y:S01]  /*11e30*/  FMUL R3, R233, R2 ;  /* 0x00000002e9037220 */ /* 0x000fe20000400000 */
[C---:B------:R-:W-:Y:S02]  /*11e40*/  ISETP.GT.AND P4, PT, R0.reuse, 0x48, P2 ;  /* 0x000000480000780c */ /* 0x040fe40001784270 */
[----:B------:R-:W-:Y:S02]  /*11e50*/  ISETP.GT.AND P5, PT, R0, 0x49, P2 ;  /* 0x000000490000780c */ /* 0x000fe400017a4270 */
[----:B------:R-:W-:-:S02]  /*11e60*/  F2FP.BF16.F32.PACK_AB R11, RZ, R11 ;  /* 0x0000000bff0b723e */ /* 0x000fc400000010ff */
[----:B------:R-:W-:Y:S01]  /*11e70*/  F2FP.BF16.F32.PACK_AB R3, RZ, R3 ;  /* 0x00000003ff03723e */ /* 0x000fe200000010ff */
[----:B0-----:R-:W-:-:S05]  /*11e80*/  FMUL R9, R234, R2 ;  /* 0x00000002ea097220 */ /* 0x001fca0000400000 */
[----:B------:R-:W-:-:S04]  /*11e90*/  F2FP.BF16.F32.PACK_AB R9, RZ, R9 ;  /* 0x00000009ff09723e */ /* 0x000fc800000010ff */
[----:B------:R-:W-:Y:S01]  /*11ea0*/  PRMT R13, R9, 0x7610, R13 ;  /* 0x00007610090d7816 */ /* 0x000fe2000000000d */
[----:B------:R-:W-:-:S05]  /*11eb0*/  FMUL R9, R232, R2 ;  /* 0x00000002e8097220 */ /* 0x000fca0000400000 */
[----:B------:R-:W-:Y:S01]  /*11ec0*/  F2FP.BF16.F32.PACK_AB R9, RZ, R9 ;  /* 0x00000009ff09723e */ /* 0x000fe200000010ff */
[----:B--2---:R-:W-:-:S05]  /*11ed0*/  FMUL R10, R10, R2 ;  /* 0x000000020a0a7220 */ /* 0x004fca0000400000 */
[----:B------:R-:W-:-:S05]  /*11ee0*/  F2FP.BF16.F32.PACK_AB R10, RZ, R10 ;  /* 0x0000000aff0a723e */ /* 0x000fca00000010ff */
[----:B------:R-:W-:Y:S01]  /*11ef0*/  @P1 STG.E.U16 desc[UR36][R4.64+0x90], R10 ;  /* 0x0000900a04001986 */ /* 0x000fe2000c101524 */
[----:B------:R-:W-:-:S03]  /*11f00*/  ISETP.GT.AND P1, PT, R0, 0x50, P3 ;  /* 0x000000500000780c */ /* 0x000fc60001f24270 */
[----:B------:R0:W-:Y:S01]  /*11f10*/  @P0 STG.E.U16 desc[UR36][R4.64+0x92], R11 ;  /* 0x0000920b04000986 */ /* 0x0001e2000c101524 */
[----:B------:R-:W-:-:S03]  /*11f20*/  ISETP.GT.AND P0, PT, R0, 0x51, P3 ;  /* 0x000000510000780c */ /* 0x000fc60001f04270 */
[----:B------:R-:W-:Y:S01]  /*11f30*/  @P4 STG.E.U16 desc[UR36][R6.64+0x90], R8 ;  /* 0x0000900806004986 */ /* 0x000fe2000c101524 */
[----:B------:R-:W-:Y:S02]  /*11f40*/  ISETP.GT.AND P4, PT, R0, 0x50, P2 ;  /* 0x000000500000780c */ /* 0x000fe40001784270 */
[----:B0-----:R-:W-:Y:S01]  /*11f50*/  PRMT R11, R3, 0x7610, R11 ;  /* 0x00007610030b7816 */ /* 0x001fe2000000000b */
[----:B------:R-:W-:Y:S01]  /*11f60*/  FMUL R3, R230, R2 ;  /* 0x00000002e6037220 */ /* 0x000fe20000400000 */
[----:B------:R0:W-:Y:S01]  /*11f70*/  @P5 STG.E.U16 desc[UR36][R6.64+0x92], R12 ;  /* 0x0000920c06005986 */ /* 0x0001e2000c101524 */
[----:B------:R-:W-:-:S03]  /*11f80*/  ISETP.GT.AND P5, PT, R0, 0x51, P2 ;  /* 0x000000510000780c */ /* 0x000fc600017a4270 */
[----:B------:R-:W-:Y:S01]  /*11f90*/  F2FP.BF16.F32.PACK_AB R3, RZ, R3 ;  /* 0x00000003ff03723e */ /* 0x000fe200000010ff */
[----:B------:R1:W-:Y:S01]  /*11fa0*/  @P1 STG.E.U16 desc[UR36][R4.64+0xa0], R13 ;  /* 0x0000a00d04001986 */ /* 0x0003e2000c101524 */
[----:B------:R-:W-:Y:S01]  /*11fb0*/  FMUL R10, R231, R2 ;  /* 0x00000002e70a7220 */ /* 0x000fe20000400000 */
[----:B------:R-:W-:-:S04]  /*11fc0*/  ISETP.GT.AND P1, PT, R0, 0x58, P3 ;  /* 0x000000580000780c */ /* 0x000fc80001f24270 */
[----:B------:R-:W-:Y:S02]  /*11fd0*/  F2FP.BF16.F32.PACK_AB R10, RZ, R10 ;  /* 0x0000000aff0a723e */ /* 0x000fe400000010ff */
[----:B0-----:R-:W-:Y:S02]  /*11fe0*/  PRMT R12, R9, 0x7610, R12 ;  /* 0x00007610090c7816 */ /* 0x001fe4000000000c */
[----:B-1----:R-:W-:Y:S01]  /*11ff0*/  PRMT R13, R3, 0x7610, R13 ;  /* 0x00007610030d7816 */ /* 0x002fe2000000000d */
[----:B------:R-:W-:Y:S01]  /*12000*/  FMUL R3, R229, R2 ;  /* 0x00000002e5037220 */ /* 0x000fe20000400000 */
[----:B------:R-:W-:Y:S04]  /*12010*/  @P0 STG.E.U16 desc[UR36][R4.64+0xa2], R11 ;  /* 0x0000a20b04000986 */ /* 0x000fe8000c101524 */
[----:B------:R-:W-:Y:S01]  /*12020*/  F2FP.BF16.F32.PACK_AB R3, RZ, R3 ;  /* 0x00000003ff03723e */ /* 0x000fe200000010ff */
[----:B------:R-:W-:Y:S04]  /*12030*/  @P4 STG.E.U16 desc[UR36][R6.64+0xa0], R12 ;  /* 0x0000a00c06004986 */ /* 0x000fe8000c101524 */
[----:B------:R0:W-:Y:S01]  /*12040*/  @P5 STG.E.U16 desc[UR36][R6.64+0xa2], R10 ;  /* 0x0000a20a06005986 */ /* 0x0001e2000c101524 */
[----:B------:R-:W-:-:S02]  /*12050*/  ISETP.GT.AND P0, PT, R0, 0x59, P3 ;  /* 0x000000590000780c */ /* 0x000fc40001f04270 */
[----:B0-----:R-:W-:Y:S01]  /*12060*/  PRMT R10, R3, 0x7610, R10 ;  /* 0x00007610030a7816 */ /* 0x001fe2000000000a */
[-C--:B------:R-:W-:Y:S01]  /*12070*/  FMUL R3, R226, R2.reuse ;  /* 0x00000002e2037220 */ /* 0x080fe20000400000 */
[----:B------:R0:W-:Y:S04]  /*12080*/  @P1 STG.E.U16 desc[UR36][R4.64+0xb0], R13 ;  /* 0x0000b00d04001986 */ /* 0x0001e8000c101524 */
[----:B------:R-:W-:Y:S01]  /*12090*/  F2FP.BF16.F32.PACK_AB R3, RZ, R3 ;  /* 0x00000003ff03723e */ /* 0x000fe200000010ff */
[-C--:B------:R-:W-:Y:S01]  /*120a0*/  FMUL R8, R228, R2.reuse ;  /* 0x00000002e4087220 */ /* 0x080fe20000400000 */
[-C--:B------:R-:W-:Y:S01]  /*120b0*/  FMUL R9, R227, R2.reuse ;  /* 0x00000002e3097220 */ /* 0x080fe20000400000 */
[C---:B------:R-:W-:Y:S02]  /*120c0*/  ISETP.GT.AND P4, PT, R0.reuse, 0x58, P2 ;  /* 0x000000580000780c */ /* 0x040fe40001784270 */
[----:B0-----:R-:W-:Y:S01]  /*120d0*/  PRMT R13, R3, 0x7610, R13 ;  /* 0x00007610030d7816 */ /* 0x001fe2000000000d */
[----:B------:R-:W-:Y:S01]  /*120e0*/  FMUL R3, R225, R2 ;  /* 0x00000002e1037220 */ /* 0x000fe20000400000 */
[----:B------:R-:W-:-:S02]  /*120f0*/  ISETP.GT.AND P5, PT, R0, 0x59, P2 ;  /* 0x000000590000780c */ /* 0x000fc400017a4270 */
[----:B------:R-:W-:Y:S02]  /*12100*/  ISETP.GT.AND P1, PT, R0, 0x60, P3 ;  /* 0x000000600000780c */ /* 0x000fe40001f24270 */
[----:B------:R-:W-:Y:S01]  /*12110*/  F2FP.BF16.F32.PACK_AB R3, RZ, R3 ;  /* 0x00000003ff03723e */ /* 0x000fe200000010ff */
[----:B------:R0:W-:Y:S01]  /*12120*/  @P0 STG.E.U16 desc[UR36][R4.64+0xb2], R10 ;  /* 0x0000b20a04000986 */ /* 0x0001e2000c101524 */
[----:B------:R-:W-:Y:S02]  /*12130*/  F2FP.BF16.F32.PACK_AB R8, RZ, R8 ;  /* 0x00000008ff08723e */ /* 0x000fe400000010ff */
[----:B------:R-:W-:Y:S02]  /*12140*/  F2FP.BF16.F32.PACK_AB R9, RZ, R9 ;  /* 0x00000009ff09723e */ /* 0x000fe400000010ff */
[----:B------:R-:W-:Y:S02]  /*12150*/  PRMT R11, R8, 0x7610, R11 ;  /* 0x00007610080b7816 */ /* 0x000fe4000000000b */
[----:B------:R-:W-:-:S02]  /*12160*/  PRMT R12, R9, 0x7610, R12 ;  /* 0x00007610090c7816 */ /* 0x000fc4000000000c */
[----:B0-----:R-:W-:Y:S01]  /*12170*/  PRMT R10, R3, 0x7610, R10 ;  /* 0x00007610030a7816 */ /* 0x001fe2000000000a */
[-C--:B------:R-:W-:Y:S01]  /*12180*/  FMUL R3, R222, R2.reuse ;  /* 0x00000002de037220 */ /* 0x080fe20000400000 */
[----:B------:R-:W-:Y:S01]  /*12190*/  ISETP.GT.AND P0, PT, R0, 0x61, P3 ;  /* 0x000000610000780c */ /* 0x000fe20001f04270 */
[----:B------:R-:W-:Y:S03]  /*121a0*/  @P4 STG.E.U16 desc[UR36][R6.64+0xb0], R11 ;  /* 0x0000b00b06004986 */ /* 0x000fe6000c101524 */
[----:B------:R-:W-:Y:S01]  /*121b0*/  F2FP.BF16.F32.PACK_AB R3, RZ, R3 ;  /* 0x00000003ff03723e */ /* 0x000fe200000010ff */
[----:B------:R-:W-:Y:S04]  /*121c0*/  @P5 STG.E.U16 desc[UR36][R6.64+0xb2], R12 ;  /* 0x0000b20c06005986 */ /* 0x000fe8000c101524 */
[----:B------:R0:W-:Y:S01]  /*121d0*/  @P1 STG.E.U16 desc[UR36][R4.64+0xc0], R13 ;  /* 0x0000c00d04001986 */ /* 0x0001e2000c101524 */
[-C--:B------:R-:W-:Y:S01]  /*121e0*/  FMUL R8, R224, R2.reuse ;  /* 0x00000002e0087220 */ /* 0x080fe20000400000 */
[----:B------:R-:W-:Y:S01]  /*121f0*/  FMUL R9, R223, R2 ;  /* 0x00000002df097220 */ /* 0x000fe20000400000 */
[----:B------:R-:W-:-:S02]  /*12200*/  ISETP.GT.AND P4, PT, R0, 0x60, P2 ;  /* 0x000000600000780c */ /* 0x000fc40001784270 */
[C---:B------:R-:W-:Y:S02]  /*12210*/  ISETP.GT.AND P5, PT, R0.reuse, 0x61, P2 ;  /* 0x000000610000780c */ /* 0x040fe400017a4270 */
[----:B0-----:R-:W-:Y:S01]  /*12220*/  PRMT R13, R3, 0x7610, R13 ;  /* 0x00007610030d7816 */ /* 0x001fe2000000000d */
[----:B------:R-:W-:Y:S01]  /*12230*/  FMUL R3, R221, R2 ;  /* 0x00000002dd037220 */ /* 0x000fe20000400000 */
[----:B------:R-:W-:Y:S01]  /*12240*/  ISETP.GT.AND P1, PT, R0, 0x68, P3 ;  /* 0x000000680000780c */ /* 0x000fe20001f24270 */
[----:B------:R0:W-:Y:S01]  /*12250*/  @P0 STG.E.U16 desc[UR36][R4.64+0xc2], R10 ;  /* 0x0000c20a04000986 */ /* 0x0001e2000c101524 */
[----:B------:R-:W-:Y:S02]  /*12260*/  F2FP.BF16.F32.PACK_AB R8, RZ, R8 ;  /* 0x00000008ff08723e */ /* 0x000fe400000010ff */
[----:B------:R-:W-:Y:S02]  /*12270*/  F2FP.BF16.F32.PACK_AB R3, RZ, R3 ;  /* 0x00000003ff03723e */ /* 0x000fe400000010ff */
[----:B------:R-:W-:-:S02]  /*12280*/  F2FP.BF16.F32.PACK_AB R9, RZ, R9 ;  /* 0x00000009ff09723e */ /* 0x000fc400000010ff */
[----:B------:R-:W-:Y:S02]  /*12290*/  PRMT R11, R8, 0x7610, R11 ;  /* 0x00007610080b7816 */ /* 0x000fe4000000000b */
[----:B------:R-:W-:Y:S02]  /*122a0*/  PRMT R12, R9, 0x7610, R12 ;  /* 0x00007610090c7816 */ /* 0x000fe4000000000c */
        /* <DEDUP_REMOVED lines=285> */
[----:B------:R-:W-:Y:S01]  /*13480*/  @P5 STG.E.U16 desc[UR36][R6.64+0x1a2], R12 ;  /* 0x0001a20c06005986 */ /* 0x000fe2000c101524 */
[-C--:B------:R-:W-:Y:S01]  /*13490*/  FMUL R8, R164, R2.reuse ;  /* 0x00000002a4087220 */ /* 0x080fe20000400000 */
[----:B------:R-:W-:Y:S01]  /*134a0*/  FMUL R9, R163, R2 ;  /* 0x00000002a3097220 */ /* 0x000fe20000400000 */
[C---:B------:R-:W-:Y:S01]  /*134b0*/  ISETP.GT.AND P4, PT, R0.reuse, 0xd8, P2 ;  /* 0x000000d80000780c */ /* 0x040fe20001784270 */
[----:B------:R0:W-:Y:S01]  /*134c0*/  @P1 STG.E.U16 desc[UR36][R4.64+0x1b0], R13 ;  /* 0x0001b00d04001986 */ /* 0x0001e2000c101524 */
[----:B------:R-:W-:-:S02]  /*134d0*/  ISETP.GT.AND P5, PT, R0, 0xd9, P2 ;  /* 0x000000d90000780c */ /* 0x000fc400017a4270 */
[----:B------:R-:W-:Y:S02]  /*134e0*/  ISETP.GT.AND P1, PT, R0, 0xe0, P3 ;  /* 0x000000e00000780c */ /* 0x000fe40001f24270 */
[----:B------:R-:W-:Y:S02]  /*134f0*/  F2FP.BF16.F32.PACK_AB R8, RZ, R8 ;  /* 0x00000008ff08723e */ /* 0x000fe400000010ff */
[----:B------:R-:W-:Y:S02]  /*13500*/  F2FP.BF16.F32.PACK_AB R9, RZ, R9 ;  /* 0x00000009ff09723e */ /* 0x000fe400000010ff */
[----:B0-----:R-:W-:Y:S01]  /*13510*/  PRMT R13, R3, 0x7610, R13 ;  /* 0x00007610030d7816 */ /* 0x001fe2000000000d */
[----:B------:R-:W-:Y:S01]  /*13520*/  FMUL R3, R161, R2 ;  /* 0x00000002a1037220 */ /* 0x000fe20000400000 */
[----:B------:R-:W-:Y:S01]  /*13530*/  PRMT R11, R8, 0x7610, R11 ;  /* 0x00007610080b7816 */ /* 0x000fe2000000000b */
[----:B------:R0:W-:Y:S03]  /*13540*/  @P0 STG.E.U16 desc[UR36][R4.64+0x1b2], R10 ;  /* 0x0001b20a04000986 */ /* 0x0001e6000c101524 */
[----:B------:R-:W-:-:S02]  /*13550*/  F2FP.BF16.F32.PACK_AB R3, RZ, R3 ;  /* 0x00000003ff03723e */ /* 0x000fc400000010ff */
[----:B------:R-:W-:Y:S01]  /*13560*/  PRMT R12, R9, 0x7610, R12 ;  /* 0x00007610090c7816 */ /* 0x000fe2000000000c */
[----:B------:R-:W-:Y:S01]  /*13570*/  @P4 STG.E.U16 desc[UR36][R6.64+0x1b0], R11 ;  /* 0x0001b00b06004986 */ /* 0x000fe2000c101524 */
[-C--:B------:R-:W-:Y:S01]  /*13580*/  FMUL R8, R160, R2.reuse ;  /* 0x00000002a0087220 */ /* 0x080fe20000400000 */
[----:B------:R-:W-:Y:S02]  /*13590*/  ISETP.GT.AND P0, PT, R0, 0xe1, P3 ;  /* 0x000000e10000780c */ /* 0x000fe40001f04270 */
[----:B0-----:R-:W-:Y:S01]  /*135a0*/  PRMT R10, R3, 0x7610, R10 ;  /* 0x00007610030a7816 */ /* 0x001fe2000000000a */
[-C--:B------:R-:W-:Y:S01]  /*135b0*/  FMUL R3, R158, R2.reuse ;  /* 0x000000029e037220 */ /* 0x080fe20000400000 */
[----:B------:R-:W-:Y:S01]  /*135c0*/  @P5 STG.E.U16 desc[UR36][R6.64+0x1b2], R12 ;  /* 0x0001b20c06005986 */ /* 0x000fe2000c101524 */
[----:B------:R-:W-:Y:S01]  /*135d0*/  FMUL R9, R159, R2 ;  /* 0x000000029f097220 */ /* 0x000fe20000400000 */
[C---:B------:R-:W-:Y:S02]  /*135e0*/  ISETP.GT.AND P4, PT, R0.reuse, 0xe0, P2 ;  /* 0x000000e00000780c */ /* 0x040fe40001784270 */
[----:B------:R0:W-:Y:S01]  /*135f0*/  @P1 STG.E.U16 desc[UR36][R4.64+0x1c0], R13 ;  /* 0x0001c00d04001986 */ /* 0x0001e2000c101524 */
[----:B------:R-:W-:-:S02]  /*13600*/  ISETP.GT.AND P5, PT, R0, 0xe1, P2 ;  /* 0x000000e10000780c */ /* 0x000fc400017a4270 */
[----:B------:R-:W-:Y:S02]  /*13610*/  ISETP.GT.AND P1, PT, R0, 0xe8, P3 ;  /* 0x000000e80000780c */ /* 0x000fe40001f24270 */
[----:B------:R-:W-:Y:S02]  /*13620*/  F2FP.BF16.F32.PACK_AB R3, RZ, R3 ;  /* 0x00000003ff03723e */ /* 0x000fe400000010ff */
[----:B------:R-:W-:Y:S02]  /*13630*/  F2FP.BF16.F32.PACK_AB R8, RZ, R8 ;  /* 0x00000008ff08723e */ /* 0x000fe400000010ff */
[----:B------:R-:W-:Y:S02]  /*13640*/  F2FP.BF16.F32.PACK_AB R9, RZ, R9 ;  /* 0x00000009ff09723e */ /* 0x000fe400000010ff */
[----:B0-----:R-:W-:Y:S01]  /*13650*/  PRMT R13, R3, 0x7610, R13 ;  /* 0x00007610030d7816 */ /* 0x001fe2000000000d */
[----:B------:R-:W-:Y:S01]  /*13660*/  FMUL R3, R157, R2 ;  /* 0x000000029d037220 */ /* 0x000fe20000400000 */
[----:B------:R-:W-:-:S02]  /*13670*/  PRMT R11, R8, 0x7610, R11 ;  /* 0x00007610080b7816 */ /* 0x000fc4000000000b */
[----:B------:R-:W-:Y:S01]  /*13680*/  PRMT R12, R9, 0x7610, R12 ;  /* 0x00007610090c7816 */ /* 0x000fe2000000000c */
[----:B------:R0:W-:Y:S01]  /*13690*/  @P0 STG.E.U16 desc[UR36][R4.64+0x1c2], R10 ;  /* 0x0001c20a04000986 */ /* 0x0001e2000c101524 */
[----:B------:R-:W-:Y:S01]  /*136a0*/  F2FP.BF16.F32.PACK_AB R3, RZ, R3 ;  /* 0x00000003ff03723e */ /* 0x000fe200000010ff */
[----:B------:R-:W-:Y:S02]  /*136b0*/  FMUL R8, R156, R2 ;  /* 0x000000029c087220 */ /* 0x000fe40000400000 */
[----:B------:R1:W-:Y:S01]  /*136c0*/  @P4 STG.E.U16 desc[UR36][R6.64+0x1c0], R11 ;  /* 0x0001c00b06004986 */ /* 0x0003e2000c101524 */
[----:B------:R-:W-:-:S03]  /*136d0*/  ISETP.GT.AND P0, PT, R0, 0xe9, P3 ;  /* 0x000000e90000780c */ /* 0x000fc60001f04270 */
[----:B------:R-:W-:Y:S01]  /*136e0*/  @P5 STG.E.U16 desc[UR36][R6.64+0x1c2], R12 ;  /* 0x0001c20c06005986 */ /* 0x000fe2000c101524 */
[----:B------:R-:W-:-:S03]  /*136f0*/  ISETP.GT.AND P4, PT, R0, 0xe9, P2 ;  /* 0x000000e90000780c */ /* 0x000fc60001784270 */
[----:B------:R2:W-:Y:S01]  /*13700*/  @P1 STG.E.U16 desc[UR36][R4.64+0x1d0], R13 ;  /* 0x0001d00d04001986 */ /* 0x0005e2000c101524 */
[----:B------:R-:W-:Y:S02]  /*13710*/  ISETP.GT.AND P1, PT, R0, 0xe8, P2 ;  /* 0x000000e80000780c */ /* 0x000fe40001724270 */
[----:B0-----:R-:W-:Y:S01]  /*13720*/  PRMT R10, R3, 0x7610, R10 ;  /* 0x00007610030a7816 */ /* 0x001fe2000000000a */
[-C--:B------:R-:W-:Y:S01]  /*13730*/  FMUL R3, R154, R2.reuse ;  /* 0x000000029a037220 */ /* 0x080fe20000400000 */
[----:B------:R-:W-:Y:S01]  /*13740*/  ISETP.GT.AND P5, PT, R0, 0xf0, P3 ;  /* 0x000000f00000780c */ /* 0x000fe20001fa4270 */
[----:B------:R-:W-:Y:S01]  /*13750*/  FMUL R9, R155, R2 ;  /* 0x000000029b097220 */ /* 0x000fe20000400000 */
[----:B------:R-:W-:Y:S02]  /*13760*/  F2FP.BF16.F32.PACK_AB R8, RZ, R8 ;  /* 0x00000008ff08723e */ /* 0x000fe400000010ff */
[----:B------:R-:W-:Y:S02]  /*13770*/  F2FP.BF16.F32.PACK_AB R3, RZ, R3 ;  /* 0x00000003ff03723e */ /* 0x000fe400000010ff */
[----:B-1----:R-:W-:-:S02]  /*13780*/  PRMT R11, R8, 0x7610, R11 ;  /* 0x00007610080b7816 */ /* 0x002fc4000000000b */
[----:B------:R-:W-:Y:S02]  /*13790*/  F2FP.BF16.F32.PACK_AB R9, RZ, R9 ;  /* 0x00000009ff09723e */ /* 0x000fe400000010ff */
[----:B--2---:R-:W-:Y:S01]  /*137a0*/  PRMT R13, R3, 0x7610, R13 ;  /* 0x00007610030d7816 */ /* 0x004fe2000000000d */
[----:B------:R-:W-:Y:S01]  /*137b0*/  @P0 STG.E.U16 desc[UR36][R4.64+0x1d2], R10 ;  /* 0x0001d20a04000986 */ /* 0x000fe2000c101524 */
[----:B------:R-:W-:-:S03]  /*137c0*/  FMUL R3, R23, R2 ;  /* 0x0000000217037220 */ /* 0x000fc60000400000 */
[----:B------:R-:W-:Y:S04]  /*137d0*/  @P1 STG.E.U16 desc[UR36][R6.64+0x1d0], R11 ;  /* 0x0001d00b06001986 */ /* 0x000fe8000c101524 */
[----:B------:R0:W-:Y:S01]  /*137e0*/  @P4 STG.E.U16 desc[UR36][R6.64+0x1d2], R9 ;  /* 0x0001d20906004986 */ /* 0x0001e2000c101524 */
[----:B------:R-:W-:-:S03]  /*137f0*/  ISETP.GT.AND P4, PT, R0, 0xf0, P2 ;  /* 0x000000f00000780c */ /* 0x000fc60001784270 */
[----:B------:R-:W-:Y:S01]  /*13800*/  @P5 STG.E.U16 desc[UR36][R4.64+0x1e0], R13 ;  /* 0x0001e00d04005986 */ /* 0x000fe2000c101524 */
[----:B------:R-:W-:Y:S01]  /*13810*/  ISETP.GT.AND P5, PT, R0, 0xf1, P3 ;  /* 0x000000f10000780c */ /* 0x000fe20001fa4270 */
[----:B------:R-:W-:Y:S01]  /*13820*/  FMUL R8, R22, R2 ;  /* 0x0000000216087220 */ /* 0x000fe20000400000 */
[----:B------:R-:W-:-:S04]  /*13830*/  F2FP.BF16.F32.PACK_AB R3, RZ, R3 ;  /* 0x00000003ff03723e */ /* 0x000fc800000010ff */
[----:B------:R-:W-:Y:S02]  /*13840*/  PRMT R14, R3, 0x7610, R14 ;  /* 0x00007610030e7816 */ /* 0x000fe4000000000e */
[----:B------:R-:W-:Y:S01]  /*13850*/  F2FP.BF16.F32.PACK_AB R12, RZ, R8 ;  /* 0x00000008ff0c723e */ /* 0x000fe200000010ff */
[----:B0-----:R-:W-:-:S04]  /*13860*/  FMUL R9, R19, R2 ;  /* 0x0000000213097220 */ /* 0x001fc80000400000 */
[----:B------:R-:W-:Y:S01]  /*13870*/  @P5 STG.E.U16 desc[UR36][R4.64+0x1e2], R14 ;  /* 0x0001e20e04005986 */ /* 0x000fe2000c101524 */
[----:B------:R-:W-:-:S03]  /*13880*/  ISETP.GT.AND P5, PT, R0, 0xf8, P3 ;  /* 0x000000f80000780c */ /* 0x000fc60001fa4270 */
[----:B------:R0:W-:Y:S01]  /*13890*/  @P4 STG.E.U16 desc[UR36][R6.64+0x1e0], R12 ;  /* 0x0001e00c06004986 */ /* 0x0001e2000c101524 */
[C---:B------:R-:W-:Y:S01]  /*138a0*/  ISETP.GT.AND P4, PT, R0.reuse, 0xf1, P2 ;  /* 0x000000f10000780c */ /* 0x040fe20001784270 */
[-C--:B------:R-:W-:Y:S01]  /*138b0*/  FMUL R11, R21, R2.reuse ;  /* 0x00000002150b7220 */ /* 0x080fe20000400000 */
[----:B------:R-:W-:Y:S01]  /*138c0*/  ISETP.GT.AND P3, PT, R0, 0xf9, P3 ;  /* 0x000000f90000780c */ /* 0x000fe20001f64270 */
[-C--:B------:R-:W-:Y:S01]  /*138d0*/  FMUL R10, R20, R2.reuse ;  /* 0x00000002140a7220 */ /* 0x080fe20000400000 */
[----:B------:R-:W-:Y:S01]  /*138e0*/  USHF.L.U32 UR12, UR8, 0x8, URZ ;  /* 0x00000008080c7899 */ /* 0x000fe2000800063f */
[----:B------:R-:W-:Y:S01]  /*138f0*/  FMUL R8, R18, R2 ;  /* 0x0000000212087220 */ /* 0x000fe20000400000 */
[----:B------:R-:W-:Y:S01]  /*13900*/  F2FP.BF16.F32.PACK_AB R9, RZ, R9 ;  /* 0x00000009ff09723e */ /* 0x000fe200000010ff */
[----:B------:R-:W-:Y:S01]  /*13910*/  USHF.L.U64.HI UR11, UR8, 0x8, UR9 ;  /* 0x00000008080b7899 */ /* 0x000fe20008010209 */
[----:B------:R-:W-:Y:S02]  /*13920*/  F2FP.BF16.F32.PACK_AB R11, RZ, R11 ;  /* 0x0000000bff0b723e */ /* 0x000fe400000010ff */
[----:B------:R-:W-:-:S02]  /*13930*/  F2FP.BF16.F32.PACK_AB R10, RZ, R10 ;  /* 0x0000000aff0a723e */ /* 0x000fc400000010ff */
[----:B0-----:R-:W-:Y:S01]  /*13940*/  PRMT R12, R9, 0x7610, R12 ;  /* 0x00007610090c7816 */ /* 0x001fe2000000000c */
[----:B------:R-:W-:Y:S01]  /*13950*/  IMAD.U32 R9, RZ, RZ, UR12 ;  /* 0x0000000cff097e24 */ /* 0x000fe2000f8e00ff */
[----:B------:R-:W-:Y:S01]  /*13960*/  F2FP.BF16.F32.PACK_AB R8, RZ, R8 ;  /* 0x00000008ff08723e */ /* 0x000fe200000010ff */
[----:B------:R0:W-:Y:S01]  /*13970*/  @P4 STG.E.U16 desc[UR36][R6.64+0x1e2], R11 ;  /* 0x0001e20b06004986 */ /* 0x0001e2000c101524 */
[----:B------:R-:W-:Y:S02]  /*13980*/  ISETP.GT.AND P1, PT, R153, 0x80, PT ;  /* 0x000000809900780c */ /* 0x000fe40003f24270 */
[----:B------:R-:W-:Y:S01]  /*13990*/  PRMT R13, R8, 0x7610, R13 ;  /* 0x00007610080d7816 */ /* 0x000fe2000000000d */
[----:B------:R-:W-:Y:S04]  /*139a0*/  @P5 STG.E.U16 desc[UR36][R4.64+0x1f0], R10 ;  /* 0x0001f00a04005986 */ /* 0x000fe8000c101524 */
[----:B------:R1:W-:Y:S01]  /*139b0*/  @P3 STG.E.U16 desc[UR36][R4.64+0x1f2], R12 ;  /* 0x0001f20c04003986 */ /* 0x0003e2000c101524 */
[----:B------:R-:W-:Y:S01]  /*139c0*/  IADD3 R8, P3, P5, R4, UR5, R9 ;  /* 0x0000000504087c10 */ /* 0x000fe2000fd7e009 */
[----:B0-----:R-:W-:Y:S01]  /*139d0*/  IMAD.U32 R11, RZ, RZ, UR11 ;  /* 0x0000000bff0b7e24 */ /* 0x001fe2000f8e00ff */
[----:B------:R-:W-:-:S02]  /*139e0*/  ISETP.GT.AND P4, PT, R0, 0xf8, P2 ;  /* 0x000000f80000780c */ /* 0x000fc40001784270 */
[C---:B------:R-:W-:Y:S02]  /*139f0*/  ISETP.GT.AND P2, PT, R0.reuse, 0xf9, P2 ;  /* 0x000000f90000780c */ /* 0x040fe40001744270 */
[----:B------:R-:W-:Y:S02]  /*13a00*/  IADD3.X R9, R5, UR4, R11, P3, P5 ;  /* 0x0000000405097c10 */ /* 0x000fe40009fea40b */
[----:B------:R-:W-:Y:S01]  /*13a10*/  ISETP.GT.AND P3, PT, R0, 0x1, P1 ;  /* 0x000000010000780c */ /* 0x000fe20000f64270 */
[-C--:B------:R-:W-:Y:S01]  /*13a20*/  FMUL R3, R15, R2.reuse ;  /* 0x000000020f037220 */ /* 0x080fe20000400000 */
[----:B------:R-:W-:Y:S01]  /*13a30*/  FMUL R25, R25, R2 ;  /* 0x0000000219197220 */ /* 0x000fe20000400000 */
[----:B-1----:R-:W-:-:S03]  /*13a40*/  IADD3 R4, P5, R4, UR12, RZ ;  /* 0x0000000c04047c10 */ /* 0x002fc6000ffbe0ff */
[----:B------:R-:W-:Y:S02]  /*13a50*/  F2FP.BF16.F32.PACK_AB R3, RZ, R3 ;  /* 0x00000003ff03723e */ /* 0x000fe400000010ff */
[----:B------:R-:W-:Y:S02]  /*13a60*/  F2FP.BF16.F32.PACK_AB R25, RZ, R25 ;  /* 0x00000019ff19723e */ /* 0x000fe400000010ff */
[----:B------:R-:W-:Y:S01]  /*13a70*/  IADD3.X R5, R5, UR11, RZ, P5, !PT ;  /* 0x0000000b05057c10 */ /* 0x000fe2000affe4ff */
[----:B------:R-:W-:Y:S01]  /*13a80*/  @P4 STG.E.U16 desc[UR36][R6.64+0x1f0], R13 ;  /* 0x0001f00d06004986 */ /* 0x000fe2000c101524 */
[----:B------:R-:W-:-:S03]  /*13a90*/  ISETP.GT.AND P0, PT, R153, 0x88, PT ;  /* 0x000000889900780c */ /* 0x000fc60003f04270 */
[----:B------:R0:W-:Y:S01]  /*13aa0*/  @P2 STG.E.U16 desc[UR36][R6.64+0x1f2], R3 ;  /* 0x0001f20306002986 */ /* 0x0001e2000c101524 */
[----:B------:R-:W-:-:S03]  /*13ab0*/  ISETP.GT.AND P4, PT, R0, RZ, P1 ;  /* 0x000000ff0000720c */ /* 0x000fc60000f84270 */
[----:B------:R-:W-:Y:S01]  /*13ac0*/  @P3 STG.E.U16 desc[UR36][R4.64+0x2], R25 ;  /* 0x0000021904003986 */ /* 0x000fe2000c101524 */
[----:B------:R-:W-:Y:S02]  /*13ad0*/  IADD3 R10, P3, R4, UR5, RZ ;  /* 0x00000005040a7c10 */ /* 0x000fe4000ff7e0ff */
[----:B------:R-:W-:Y:S01]  /*13ae0*/  ISETP.GT.AND P2, PT, R0, RZ, P0 ;  /* 0x000000ff0000720c */ /* 0x000fe20000744270 */
[-C--:B------:R-:W-:Y:S01]  /*13af0*/  FMUL R24, R24, R2.reuse ;  /* 0x0000000218187220 */ /* 0x080fe20000400000 */
[-C--:B------:R-:W-:Y:S01]  /*13b00*/  FMUL R26, R26, R2.reuse ;  /* 0x000000021a1a7220 */ /* 0x080fe20000400000 */
[C---:B------:R-:W-:Y:S02]  /*13b10*/  ISETP.GT.AND P5, PT, R0.reuse, 0x1, P0 ;  /* 0x000000010000780c */ /* 0x040fe400007a4270 */
[----:B------:R-:W-:Y:S02]  /*13b20*/  IADD3.X R11, R5, UR4, RZ, P3, !PT ;  /* 0x00000004050b7c10 */ /* 0x000fe40009ffe4ff */
[----:B------:R-:W-:Y:S01]  /*13b30*/  ISETP.GT.AND P3, PT, R0, 0x9, P1 ;  /* 0x000000090000780c */ /* 0x000fe20000f64270 */
[-C--:B------:R-:W-:Y:S01]  /*13b40*/  FMUL R27, R27, R2.reuse ;  /* 0x000000021b1b7220 */ /* 0x080fe20000400000 */
[----:B------:R-:W-:Y:S01]  /*13b50*/  FMUL R29, R29, R2 ;  /* 0x000000021d1d7220 */ /* 0x000fe20000400000 */
[----:B------:R-:W-:-:S02]  /*13b60*/  F2FP.BF16.F32.PACK_AB R24, RZ, R24 ;  /* 0x00000018ff18723e */ /* 0x000fc400000010ff */
[----:B------:R-:W-:Y:S02]  /*13b70*/  F2FP.BF16.F32.PACK_AB R26, RZ, R26 ;  /* 0x0000001aff1a723e */ /* 0x000fe400000010ff */
[----:B------:R-:W-:Y:S01]  /*13b80*/  F2FP.BF16.F32.PACK_AB R27, RZ, R27 ;  /* 0x0000001bff1b723e */ /* 0x000fe200000010ff */
[----:B------:R-:W-:Y:S01]  /*13b90*/  @P4 STG.E.U16 desc[UR36][R4.64], R24 ;  /* 0x0000001804004986 */ /* 0x000fe2000c101524 */
[----:B------:R-:W-:Y:S02]  /*13ba0*/  F2FP.BF16.F32.PACK_AB R29, RZ, R29 ;  /* 0x0000001dff1d723e */ /* 0x000fe400000010ff */
[C---:B------:R-:W-:Y:S01]  /*13bb0*/  ISETP.GT.AND P4, PT, R0.reuse, 0x8, P1 ;  /* 0x000000080000780c */ /* 0x040fe20000f84270 */
[----:B------:R-:W-:Y:S01]  /*13bc0*/  @P2 STG.E.U16 desc[UR36][R10.64], R26 ;  /* 0x0000001a0a002986 */ /* 0x000fe2000c101524 */
[----:B------:R-:W-:Y:S01]  /*13bd0*/  ISETP.GT.AND P2, PT, R0, 0x8, P0 ;  /* 0x000000080000780c */ /* 0x000fe20000744270 */
[-C--:B------:R-:W-:Y:S01]  /*13be0*/  FMUL R28, R28, R2.reuse ;  /* 0x000000021c1c7220 */ /* 0x080fe20000400000 */
[----:B------:R-:W-:Y:S01]  /*13bf0*/  FMUL R30, R30, R2 ;  /* 0x000000021e1e7220 */ /* 0x000fe20000400000 */
[----:B------:R-:W-:Y:S01]  /*13c00*/  @P5 STG.E.U16 desc[UR36][R10.64+0x2], R27 ;  /* 0x0000021b0a005986 */ /* 0x000fe2000c101524 */
[----:B------:R-:W-:-:S03]  /*13c10*/  ISETP.GT.AND P5, PT, R0, 0x9, P0 ;  /* 0x000000090000780c */ /* 0x000fc600007a4270 */
[----:B------:R-:W-:Y:S01]  /*13c20*/  @P3 STG.E.U16 desc[UR36][R4.64+0x12], R29 ;  /* 0x0000121d04003986 */ /* 0x000fe2000c101524 */
[----:B0-----:R-:W-:Y:S02]  /*13c30*/  IADD3 R6, P3, R4, UR5, RZ ;  /* 0x0000000504067c10 */ /* 0x001fe4000ff7e0ff */
[----:B------:R-:W-:Y:S01]  /*13c40*/  F2FP.BF16.F32.PACK_AB R28, RZ, R28 ;  /* 0x0000001cff1c723e */ /* 0x000fe200000010ff */
[----:B------:R-:W-:Y:S01]  /*13c50*/  FMUL R31, R31, R2 ;  /* 0x000000021f1f7220 */ /* 0x000fe20000400000 */
[----:B------:R-:W-:Y:S02]  /*13c60*/  F2FP.BF16.F32.PACK_AB R30, RZ, R30 ;  /* 0x0000001eff1e723e */ /* 0x000fe400000010ff */
[----:B------:R-:W-:Y:S01]  /*13c70*/  IADD3.X R7, R5, UR4, RZ, P3, !PT ;  /* 0x0000000405077c10 */ /* 0x000fe20009ffe4ff */
[----:B------:R-:W-:Y:S01]  /*13c80*/  @P4 STG.E.U16 desc[UR36][R4.64+0x10], R28 ;  /* 0x0000101c04004986 */ /* 0x000fe2000c101524 */
[----:B------:R-:W-:-:S03]  /*13c90*/  F2FP.BF16.F32.PACK_AB R31, RZ, R31 ;  /* 0x0000001fff1f723e */ /* 0x000fc600000010ff */
[----:B------:R0:W-:Y:S01]  /*13ca0*/  @P2 STG.E.U16 desc[UR36][R6.64+0x10], R30 ;  /* 0x0000101e06002986 */ /* 0x0001e2000c101524 */
[C---:B------:R-:W-:Y:S02]  /*13cb0*/  ISETP.GT.AND P2, PT, R0.reuse, 0x10, P0 ;  /* 0x000000100000780c */ /* 0x040fe40000744270 */
[C---:B------:R-:W-:Y:S01]  /*13cc0*/  ISETP.GT.AND P4, PT, R0.reuse, 0x10, P1 ;  /* 0x000000100000780c */ /* 0x040fe20000f84270 */
[----:B------:R-:W-:Y:S01]  /*13cd0*/  @P5 STG.E.U16 desc[UR36][R8.64+0x12], R31 ;  /* 0x0000121f08005986 */ /* 0x000fe2000c101524 */
[----:B------:R-:W-:Y:S01]  /*13ce0*/  ISETP.GT.AND P3, PT, R0, 0x11, P1 ;  /* 0x000000110000780c */ /* 0x000fe20000f64270 */
[-C--:B------:R-:W-:Y:S01]  /*13cf0*/  FMUL R32, R32, R2.reuse ;  /* 0x0000000220207220 */ /* 0x080fe20000400000 */
[----:B------:R-:W-:Y:S01]  /*13d00*/  ISETP.GT.AND P5, PT, R0, 0x11, P0 ;  /* 0x000000110000780c */ /* 0x000fe200007a4270 */
[-C--:B------:R-:W-:Y:S01]  /*13d10*/  FMUL R33, R33, R2.reuse ;  /* 0x0000000221217220 */ /* 0x080fe20000400000 */
[----:B------:R-:W-:Y:S02]  /*13d20*/  FMUL R34, R34, R2 ;  /* 0x0000000222227220 */ /* 0x000fe40000400000 */
[----:B------:R-:W-:-:S02]  /*13d30*/  F2FP.BF16.F32.PACK_AB R32, RZ, R32 ;  /* 0x00000020ff20723e */ /* 0x000fc400000010ff */
[----:B------:R-:W-:Y:S01]  /*13d40*/  F2FP.BF16.F32.PACK_AB R33, RZ, R33 ;  /* 0x00000021ff21723e */ /* 0x000fe200000010ff */
[----:B0-----:R-:W-:Y:S01]  /*13d50*/  @P2 IMAD.MOV.U32 R6, RZ, RZ, R8 ;  /* 0x000000ffff062224 */ /* 0x001fe200078e0008 */
[----:B------:R-:W-:Y:S01]  /*13d60*/  F2FP.BF16.F32.PACK_AB R34, RZ, R34 ;  /* 0x00000022ff22723e */ /* 0x000fe200000010ff */
[----:B------:R-:W-:Y:S02]  /*13d70*/  @P2 IMAD.MOV.U32 R7, RZ, RZ, R9 ;  /* 0x000000ffff072224 */ /* 0x000fe400078e0009 */
[----:B------:R-:W-:Y:S01]  /*13d80*/  FMUL R35, R35, R2 ;  /* 0x0000000223237220 */ /* 0x000fe20000400000 */
[----:B------:R-:W-:Y:S04]  /*13d90*/  @P4 STG.E.U16 desc[UR36][R4.64+0x20], R32 ;  /* 0x0000202004004986 */ /* 0x000fe8000c101524 */
[----:B------:R-:W-:Y:S01]  /*13da0*/  @P3 STG.E.U16 desc[UR36][R4.64+0x22], R33 ;  /* 0x0000222104003986 */ /* 0x000fe2000c101524 */
[----:B------:R-:W-:-:S03]  /*13db0*/  F2FP.BF16.F32.PACK_AB R35, RZ, R35 ;  /* 0x00000023ff23723e */ /* 0x000fc600000010ff */
[----:B------:R0:W-:Y:S01]  /*13dc0*/  @P2 STG.E.U16 desc[UR36][R6.64+0x20], R34 ;  /* 0x0000202206002986 */ /* 0x0001e2000c101524 */
[C---:B------:R-:W-:Y:S02]  /*13dd0*/  ISETP.GT.AND P2, PT, R0.reuse, 0x18, P0 ;  /* 0x000000180000780c */ /* 0x040fe40000744270 */
[C---:B------:R-:W-:Y:S02]  /*13de0*/  ISETP.GT.AND P4, PT, R0.reuse, 0x18, P1 ;  /* 0x000000180000780c */ /* 0x040fe40000f84270 */
[----:B------:R-:W-:Y:S02]  /*13df0*/  ISETP.GT.AND P3, PT, R0, 0x19, P1 ;  /* 0x000000190000780c */ /* 0x000fe40000f64270 */
[----:B0-----:R-:W-:Y:S01]  /*13e00*/  @P5 MOV R6, R8 ;  /* 0x0000000800065202 */ /* 0x001fe20000000f00 */
[----:B------:R-:W-:Y:S02]  /*13e10*/  @P5 IMAD.MOV.U32 R7, RZ, RZ, R9 ;  /* 0x000000ffff075224 */ /* 0x000fe400078e0009 */
[-C--:B------:R-:W-:Y:S01]  /*13e20*/  FMUL R36, R36, R2.reuse ;  /* 0x0000000224247220 */ /* 0x080fe20000400000 */
[----:B------:R-:W-:-:S02]  /*13e30*/  FMUL R37, R37, R2 ;  /* 0x0000000225257220 */ /* 0x000fc40000400000 */
[----:B------:R0:W-:Y:S01]  /*13e40*/  @P5 STG.E.U16 desc[UR36][R6.64+0x22], R35 ;  /* 0x0000222306005986 */ /* 0x0001e2000c101524 */
[----:B------:R-:W-:Y:S01]  /*13e50*/  ISETP.GT.AND P5, PT, R0, 0x19, P0 ;  /* 0x000000190000780c */ /* 0x000fe200007a4270 */
[----:B------:R-:W-:Y:S01]  /*13e60*/  FMUL R38, R38, R2 ;  /* 0x0000000226267220 */ /* 0x000fe20000400000 */
[----:B------:R-:W-:Y:S02]  /*13e70*/  F2FP.BF16.F32.PACK_AB R36, RZ, R36 ;  /* 0x00000024ff24723e */ /* 0x000fe400000010ff */
[----:B------:R-:W-:Y:S01]  /*13e80*/  F2FP.BF16.F32.PACK_AB R37, RZ, R37 ;  /* 0x00000025ff25723e */ /* 0x000fe200000010ff */
[----:B------:R-:W-:Y:S01]  /*13e90*/  FMUL R39, R39, R2 ;  /* 0x0000000227277220 */ /* 0x000fe20000400000 */
[----:B------:R-:W-:Y:S01]  /*13ea0*/  F2FP.BF16.F32.PACK_AB R38, RZ, R38 ;  /* 0x00000026ff26723e */ /* 0x000fe200000010ff */
[----:B------:R-:W-:Y:S01]  /*13eb0*/  @P4 STG.E.U16 desc[UR36][R4.64+0x30], R36 ;  /* 0x0000302404004986 */ /* 0x000fe2000c101524 */
[----:B0-----:R-:W-:Y:S02]  /*13ec0*/  @P2 IMAD.MOV.U32 R6, RZ, RZ, R8 ;  /* 0x000000ffff062224 */ /* 0x001fe400078e0008 */
[----:B------:R-:W-:Y:S01]  /*13ed0*/  @P2 IMAD.MOV.U32 R7, RZ, RZ, R9 ;  /* 0x000000ffff072224 */ /* 0x000fe200078e0009 */
[----:B------:R-:W-:Y:S01]  /*13ee0*/  @P3 STG.E.U16 desc[UR36][R4.64+0x32], R37 ;  /* 0x0000322504003986 */ /* 0x000fe2000c101524 */
[----:B------:R-:W-:-:S03]  /*13ef0*/  F2FP.BF16.F32.PACK_AB R39, RZ, R39 ;  /* 0x00000027ff27723e */ /* 0x000fc600000010ff */
[----:B------:R0:W-:Y:S01]  /*13f00*/  @P2 STG.E.U16 desc[UR36][R6.64+0x30], R38 ;  /* 0x0000302606002986 */ /* 0x0001e2000c101524 */
[C---:B------:R-:W-:Y:S02]  /*13f10*/  ISETP.GT.AND P2, PT, R0.reuse, 0x20, P0 ;  /* 0x000000200000780c */ /* 0x040fe40000744270 */
[C---:B------:R-:W-:Y:S02]  /*13f20*/  ISETP.GT.AND P4, PT, R0.reuse, 0x20, P1 ;  /* 0x000000200000780c */ /* 0x040fe40000f84270 */
[----:B------:R-:W-:Y:S01]  /*13f30*/  ISETP.GT.AND P3, PT, R0, 0x21, P1 ;  /* 0x000000210000780c */ /* 0x000fe20000f64270 */
[----:B0-----:R-:W-:Y:S02]  /*13f40*/  @P5 IMAD.MOV.U32 R6, RZ, RZ, R8 ;  /* 0x000000ffff065224 */ /* 0x001fe400078e0008 */
        /* <DEDUP_REMOVED lines=11> */
[----:B0-----:R-:W-:Y:S01]  /*14000*/  @P2 IMAD.MOV.U32 R6, RZ, RZ, R8 ;  /* 0x000000ffff062224 */ /* 0x001fe200078e0008 */
[----:B------:R-:W-:-:S02]  /*14010*/  @P2 MOV R7, R9 ;  /* 0x0000000900072202 */ /* 0x000fc40000000f00 */
        /* <DEDUP_REMOVED lines=38> */
[----:B0-----:R-:W-:Y:S01]  /*14280*/  @P2 MOV R6, R8 ;  /* 0x0000000800062202 */ /* 0x001fe20000000f00 */
[----:B------:R-:W-:-:S02]  /*14290*/  @P2 IMAD.MOV.U32 R7, RZ, RZ, R9 ;  /* 0x000000ffff072224 */ /* 0x000fc400078e0009 */
        /* <DEDUP_REMOVED lines=26> */
[----:B0-----:R-:W-:Y:S01]  /*14440*/  @P5 IMAD.MOV.U32 R6, RZ, RZ, R8 ;  /* 0x000000ffff065224 */ /* 0x001fe200078e0008 */
[----:B------:R-:W-:Y:S01]  /*14450*/  @P5 MOV R7, R9 ;  /* 0x0000000900075202 */ /* 0x000fe20000000f00 */
[-C--:B------:R-:W-:Y:S01]  /*14460*/  FMUL R56, R56, R2.reuse ;  /* 0x0000000238387220 */ /* 0x080fe20000400000 */
[----:B------:R-:W-:-:S03]  /*14470*/  FMUL R57, R57, R2 ;  /* 0x0000000239397220 */ /* 0x000fc60000400000 */
        /* <DEDUP_REMOVED lines=396> */
[-C--:B------:R-:W-:Y:S01]  /*15d40*/  FMUL R136, R136, R2.reuse ;  /* 0x0000000288887220 */ /* 0x080fe20000400000 */
[----:B0-----:R-:W-:Y:S02]  /*15d50*/  @P5 IMAD.MOV.U32 R6, RZ, RZ, R8 ;  /* 0x000000ffff065224 */ /* 0x001fe400078e0008 */
[----:B------:R-:W-:Y:S02]  /*15d60*/  @P5 IMAD.MOV.U32 R7, RZ, RZ, R9 ;  /* 0x000000ffff075224 */ /* 0x000fe400078e0009 */
[-C--:B------:R-:W-:Y:S01]  /*15d70*/  FMUL R137, R137, R2.reuse ;  /* 0x0000000289897220 */ /* 0x080fe20000400000 */
[----:B------:R-:W-:-:S02]  /*15d80*/  FMUL R138, R138, R2 ;  /* 0x000000028a8a7220 */ /* 0x000fc40000400000 */
[----:B------:R0:W-:Y:S01]  /*15d90*/  @P5 STG.E.U16 desc[UR36][R6.64+0x1b2], R135 ;  /* 0x0001b28706005986 */ /* 0x0001e2000c101524 */
[C---:B------:R-:W-:Y:S02]  /*15da0*/  ISETP.GT.AND P5, PT, R0.reuse, 0xe1, P0 ;  /* 0x000000e10000780c */ /* 0x040fe400007a4270 */
        /* <DEDUP_REMOVED lines=8> */
[----:B------:R-:W-:Y:S01]  /*15e30*/  ISETP.GT.AND P4, PT, R0, 0xe8, P1 ;  /* 0x000000e80000780c */ /* 0x000fe20000f84270 */
[----:B------:R-:W-:Y:S01]  /*15e40*/  FMUL R140, R140, R2 ;  /* 0x000000028c8c7220 */ /* 0x000fe20000400000 */
[----:B------:R-:W-:Y:S01]  /*15e50*/  F2FP.BF16.F32.PACK_AB R139, RZ, R139 ;  /* 0x0000008bff8b723e */ /* 0x000fe200000010ff */
[----:B------:R0:W-:Y:S01]  /*15e60*/  @P2 STG.E.U16 desc[UR36][R6.64+0x1c0], R138 ;  /* 0x0001c08a06002986 */ /* 0x0001e2000c101524 */
[----:B------:R-:W-:-:S02]  /*15e70*/  ISETP.GT.AND P2, PT, R0, 0xe8, P0 ;  /* 0x000000e80000780c */ /* 0x000fc40000744270 */
[----:B------:R-:W-:Y:S01]  /*15e80*/  ISETP.GT.AND P3, PT, R0, 0xe9, P1 ;  /* 0x000000e90000780c */ /* 0x000fe20000f64270 */
[----:B------:R-:W-:Y:S01]  /*15e90*/  FMUL R141, R141, R2 ;  /* 0x000000028d8d7220 */ /* 0x000fe20000400000 */
[----:B------:R-:W-:Y:S01]  /*15ea0*/  F2FP.BF16.F32.PACK_AB R140, RZ, R140 ;  /* 0x0000008cff8c723e */ /* 0x000fe200000010ff */
[----:B0-----:R-:W-:Y:S01]  /*15eb0*/  @P5 IMAD.MOV.U32 R6, RZ, RZ, R8 ;  /* 0x000000ffff065224 */ /* 0x001fe200078e0008 */
[----:B------:R-:W-:Y:S01]  /*15ec0*/  @P5 MOV R7, R9 ;  /* 0x0000000900075202 */ /* 0x000fe20000000f00 */
[----:B------:R-:W-:-:S04]  /*15ed0*/  FMUL R142, R142, R2 ;  /* 0x000000028e8e7220 */ /* 0x000fc80000400000 */
[----:B------:R0:W-:Y:S01]  /*15ee0*/  @P5 STG.E.U16 desc[UR36][R6.64+0x1c2], R139 ;  /* 0x0001c28b06005986 */ /* 0x0001e2000c101524 */
[C---:B------:R-:W-:Y:S02]  /*15ef0*/  ISETP.GT.AND P5, PT, R0.reuse, 0xe9, P0 ;  /* 0x000000e90000780c */ /* 0x040fe400007a4270 */
[----:B------:R-:W-:Y:S01]  /*15f00*/  F2FP.BF16.F32.PACK_AB R141, RZ, R141 ;  /* 0x0000008dff8d723e */ /* 0x000fe200000010ff */
[----:B------:R-:W-:Y:S01]  /*15f10*/  @P4 STG.E.U16 desc[UR36][R4.64+0x1d0], R140 ;  /* 0x0001d08c04004986 */ /* 0x000fe2000c101524 */
[----:B------:R-:W-:Y:S01]  /*15f20*/  ISETP.GT.AND P4, PT, R0, 0xf0, P1 ;  /* 0x000000f00000780c */ /* 0x000fe20000f84270 */
[----:B------:R-:W-:Y:S01]  /*15f30*/  FMUL R143, R143, R2 ;  /* 0x000000028f8f7220 */ /* 0x000fe20000400000 */
[----:B------:R-:W-:Y:S01]  /*15f40*/  F2FP.BF16.F32.PACK_AB R142, RZ, R142 ;  /* 0x0000008eff8e723e */ /* 0x000fe200000010ff */
[----:B------:R-:W-:Y:S01]  /*15f50*/  FMUL R144, R144, R2 ;  /* 0x0000000290907220 */ /* 0x000fe20000400000 */
[----:B------:R-:W-:Y:S01]  /*15f60*/  @P3 STG.E.U16 desc[UR36][R4.64+0x1d2], R141 ;  /* 0x0001d28d04003986 */ /* 0x000fe2000c101524 */
[----:B0-----:R-:W-:-:S02]  /*15f70*/  @P2 IMAD.MOV.U32 R6, RZ, RZ, R8 ;  /* 0x000000ffff062224 */ /* 0x001fc400078e0008 */
[----:B------:R-:W-:Y:S01]  /*15f80*/  @P2 IMAD.MOV.U32 R7, RZ, RZ, R9 ;  /* 0x000000ffff072224 */ /* 0x000fe200078e0009 */
[C---:B------:R-:W-:Y:S01]  /*15f90*/  ISETP.GT.AND P3, PT, R0.reuse, 0xf1, P1 ;  /* 0x000000f10000780c */ /* 0x040fe20000f64270 */
[----:B------:R-:W-:Y:S01]  /*15fa0*/  FMUL R145, R145, R2 ;  /* 0x0000000291917220 */ /* 0x000fe20000400000 */
[----:B------:R-:W-:Y:S02]  /*15fb0*/  F2FP.BF16.F32.PACK_AB R143, RZ, R143 ;  /* 0x0000008fff8f723e */ /* 0x000fe400000010ff */
[----:B------:R0:W-:Y:S01]  /*15fc0*/  @P2 STG.E.U16 desc[UR36][R6.64+0x1d0], R142 ;  /* 0x0001d08e06002986 */ /* 0x0001e2000c101524 */
[----:B------:R-:W-:Y:S02]  /*15fd0*/  F2FP.BF16.F32.PACK_AB R144, RZ, R144 ;  /* 0x00000090ff90723e */ /* 0x000fe400000010ff */
[----:B------:R-:W-:Y:S02]  /*15fe0*/  ISETP.GT.AND P2, PT, R0, 0xf0, P0 ;  /* 0x000000f00000780c */ /* 0x000fe40000744270 */
[----:B------:R-:W-:Y:S01]  /*15ff0*/  F2FP.BF16.F32.PACK_AB R145, RZ, R145 ;  /* 0x00000091ff91723e */ /* 0x000fe200000010ff */
[----:B0-----:R-:W-:-:S02]  /*16000*/  @P5 IMAD.MOV.U32 R6, RZ, RZ, R8 ;  /* 0x000000ffff065224 */ /* 0x001fc400078e0008 */
[----:B------:R-:W-:Y:S02]  /*16010*/  @P5 IMAD.MOV.U32 R7, RZ, RZ, R9 ;  /* 0x000000ffff075224 */ /* 0x000fe400078e0009 */
[----:B------:R-:W-:-:S03]  /*16020*/  FMUL R146, R146, R2 ;  /* 0x0000000292927220 */ /* 0x000fc60000400000 */
[----:B------:R0:W-:Y:S04]  /*16030*/  @P5 STG.E.U16 desc[UR36][R6.64+0x1d2], R143 ;  /* 0x0001d28f06005986 */ /* 0x0001e8000c101524 */
[----:B------:R-:W-:Y:S01]  /*16040*/  @P4 STG.E.U16 desc[UR36][R4.64+0x1e0], R144 ;  /* 0x0001e09004004986 */ /* 0x000fe2000c101524 */
[----:B------:R-:W-:-:S03]  /*16050*/  ISETP.GT.AND P4, PT, R0, 0xf1, P0 ;  /* 0x000000f10000780c */ /* 0x000fc60000784270 */
[----:B------:R-:W-:Y:S01]  /*16060*/  @P3 STG.E.U16 desc[UR36][R4.64+0x1e2], R145 ;  /* 0x0001e29104003986 */ /* 0x000fe2000c101524 */
[C---:B------:R-:W-:Y:S02]  /*16070*/  ISETP.GT.AND P3, PT, R0.reuse, 0xf8, P1 ;  /* 0x000000f80000780c */ /* 0x040fe40000f64270 */
[C---:B------:R-:W-:Y:S01]  /*16080*/  ISETP.GT.AND P1, PT, R0.reuse, 0xf9, P1 ;  /* 0x000000f90000780c */ /* 0x040fe20000f24270 */
[----:B0-----:R-:W-:Y:S01]  /*16090*/  @P2 IMAD.MOV.U32 R6, RZ, RZ, R8 ;  /* 0x000000ffff062224 */ /* 0x001fe200078e0008 */
[----:B------:R-:W-:Y:S01]  /*160a0*/  F2FP.BF16.F32.PACK_AB R146, RZ, R146 ;  /* 0x00000092ff92723e */ /* 0x000fe200000010ff */
[-C--:B------:R-:W-:Y:S01]  /*160b0*/  FMUL R147, R147, R2.reuse ;  /* 0x0000000293937220 */ /* 0x080fe20000400000 */
[----:B------:R-:W-:Y:S02]  /*160c0*/  ISETP.GT.AND P5, PT, R0, 0xf8, P0 ;  /* 0x000000f80000780c */ /* 0x000fe400007a4270 */
[----:B------:R-:W-:Y:S01]  /*160d0*/  @P2 MOV R7, R9 ;  /* 0x0000000900072202 */ /* 0x000fe20000000f00 */
[-C--:B------:R-:W-:Y:S01]  /*160e0*/  FMUL R148, R148, R2.reuse ;  /* 0x0000000294947220 */ /* 0x080fe20000400000 */
[----:B------:R-:W-:Y:S01]  /*160f0*/  FMUL R149, R149, R2 ;  /* 0x0000000295957220 */ /* 0x000fe20000400000 */
[----:B------:R-:W-:-:S02]  /*16100*/  ISETP.GT.AND P0, PT, R0, 0xf9, P0 ;  /* 0x000000f90000780c */ /* 0x000fc40000704270 */
[----:B------:R0:W-:Y:S01]  /*16110*/  @P2 STG.E.U16 desc[UR36][R6.64+0x1e0], R146 ;  /* 0x0001e09206002986 */ /* 0x0001e2000c101524 */
[----:B------:R-:W-:Y:S01]  /*16120*/  F2FP.BF16.F32.PACK_AB R147, RZ, R147 ;  /* 0x00000093ff93723e */ /* 0x000fe200000010ff */
[----:B------:R-:W-:Y:S01]  /*16130*/  FMUL R150, R150, R2 ;  /* 0x0000000296967220 */ /* 0x000fe20000400000 */
[----:B------:R-:W-:Y:S02]  /*16140*/  F2FP.BF16.F32.PACK_AB R148, RZ, R148 ;  /* 0x00000094ff94723e */ /* 0x000fe400000010ff */
[----:B------:R-:W-:Y:S01]  /*16150*/  F2FP.BF16.F32.PACK_AB R149, RZ, R149 ;  /* 0x00000095ff95723e */ /* 0x000fe200000010ff */
[----:B------:R-:W-:Y:S01]  /*16160*/  FMUL R151, R151, R2 ;  /* 0x0000000297977220 */ /* 0x000fe20000400000 */
[----:B0-----:R-:W-:Y:S02]  /*16170*/  @P4 IMAD.MOV.U32 R6, RZ, RZ, R8 ;  /* 0x000000ffff064224 */ /* 0x001fe400078e0008 */
[----:B------:R-:W-:Y:S01]  /*16180*/  @P4 IMAD.MOV.U32 R7, RZ, RZ, R9 ;  /* 0x000000ffff074224 */ /* 0x000fe200078e0009 */
[----:B------:R-:W-:-:S04]  /*16190*/  F2FP.BF16.F32.PACK_AB R150, RZ, R150 ;  /* 0x00000096ff96723e */ /* 0x000fc800000010ff */
[----:B------:R-:W-:Y:S01]  /*161a0*/  @P4 STG.E.U16 desc[UR36][R6.64+0x1e2], R147 ;  /* 0x0001e29306004986 */ /* 0x000fe2000c101524 */
[----:B------:R-:W-:-:S03]  /*161b0*/  F2FP.BF16.F32.PACK_AB R151, RZ, R151 ;  /* 0x00000097ff97723e */ /* 0x000fc600000010ff */
[----:B------:R-:W-:Y:S04]  /*161c0*/  @P3 STG.E.U16 desc[UR36][R4.64+0x1f0], R148 ;  /* 0x0001f09404003986 */ /* 0x000fe8000c101524 */
[----:B------:R0:W-:Y:S02]  /*161d0*/  @P1 STG.E.U16 desc[UR36][R4.64+0x1f2], R149 ;  /* 0x0001f29504001986 */ /* 0x0001e4000c101524 */
[----:B0-----:R-:W-:Y:S02]  /*161e0*/  @P5 IMAD.MOV.U32 R4, RZ, RZ, R8 ;  /* 0x000000ffff045224 */ /* 0x001fe400078e0008 */
[----:B------:R-:W-:-:S05]  /*161f0*/  @P5 IMAD.MOV.U32 R5, RZ, RZ, R9 ;  /* 0x000000ffff055224 */ /* 0x000fca00078e0009 */
[----:B------:R0:W-:Y:S04]  /*16200*/  @P5 STG.E.U16 desc[UR36][R4.64+0x1f0], R150 ;  /* 0x0001f09604005986 */ /* 0x0001e8000c101524 */
[----:B------:R0:W-:Y:S02]  /*16210*/  @P0 STG.E.U16 desc[UR36][R8.64+0x1f2], R151 ;  /* 0x0001f29708000986 */ /* 0x0001e4000c101524 */
.L_x_542:
[----:B------:R-:W-:Y:S05]  /*16220*/  BSYNC B0 ;  /* 0x0000000000007941 */ /* 0x000fea0003800000 */
.L_x_34:
[----:B0-----:R-:W2:Y:S04]  /*16230*/  LDL.LU R5, [R1+0x200] ;  /* 0x0002000001057983 */ /* 0x001ea80000300800 */
[----:B------:R-:W2:Y:S01]  /*16240*/  LDL.LU R4, [R1+0x204] ;  /* 0x0002040001047983 */ /* 0x000ea20000300800 */
[----:B------:R-:W-:Y:S01]  /*16250*/  ULDC UR4, c[0x0][0xc] ;  /* 0x0000030000047ab9 */ /* 0x000fe20000000800 */
[----:B------:R-:W-:Y:S01]  /*16260*/  ULDC UR5, c[0x0][0x10] ;  /* 0x0000040000057ab9 */ /* 0x000fe20000000800 */
[----:B-----5:R-:W2:Y:S01]  /*16270*/  LDC R3, c[0x0][0x14] ;  /* 0x00000500ff037b82 */ /* 0x020ea20000000800 */
[----:B------:R-:W-:Y:S01]  /*16280*/  UIMAD.WIDE.U32 UR4, UR4, UR5, URZ ;  /* 0x00000005040472a5 */ /* 0x000fe2000f8e003f */
[----:B----4-:R-:W-:Y:S01]  /*16290*/  PRMT R0, RZ, 0x7610, R0 ;  /* 0x00007610ff007816 */ /* 0x010fe20000000000 */
[----:B------:R-:W-:Y:S01]  /*162a0*/  UMOV UR42, 0xffffffff ;  /* 0xffffffff002a7882 */ /* 0x000fe20000000000 */
[----:B------:R-:W-:-:S03]  /*162b0*/  UMOV UR43, 0xffffffff ;  /* 0xffffffff002b7882 */ /* 0x000fc60000000000 */
[----:B--2---:R-:W-:-:S04]  /*162c0*/  IMAD.WIDE.U32 R4, R3, UR4, R4 ;  /* 0x0000000403047c25 */ /* 0x004fc8000f8e0004 */
[----:B------:R-:W-:Y:S01]  /*162d0*/  IMAD R3, R3, UR5, RZ ;  /* 0x0000000503037c24 */ /* 0x000fe2000f8e02ff */
[----:B------:R-:W-:Y:S01]  /*162e0*/  MOV R7, R4 ;  /* 0x0000000400077202 */ /* 0x000fe20000000f00 */
[----:B------:R-:W-:Y:S02]  /*162f0*/  ULDC.64 UR4, c[0x0][0x650] ;  /* 0x0001940000047ab9 */ /* 0x000fe40000000a00 */
[----:B------:R-:W-:Y:S01]  /*16300*/  IMAD.IADD R6, R5, 0x1, R3 ;  /* 0x0000000105067824 */ /* 0x000fe200078e0203 */
[----:B------:R-:W-:-:S04]  /*16310*/  ISETP.GE.U32.AND P0, PT, R4, UR4, PT ;  /* 0x0000000404007c0c */ /* 0x000fc8000bf06070 */
[----:B------:R0:W-:Y:S01]  /*16320*/  STL [R1+0x200], R6 ;  /* 0x0002000601007387 */ /* 0x0001e20000100800 */
[----:B------:R-:W-:-:S03]  /*16330*/  ISETP.GE.U32.AND.EX P0, PT, R6, UR5, PT, P0 ;  /* 0x0000000506007c0c */ /* 0x000fc6000bf06100 */
[----:B------:R0:W-:Y:S10]  /*16340*/  STL [R1+0x204], R7 ;  /* 0x0002040701007387 */ /* 0x0001f40000100800 */
[----:B0-----:R-:W-:Y:S05]  /*16350*/  @P0 BRA `(.L_x_543) ;  /* 0x0000000400880947 */ /* 0x001fea0003800000 */
[----:B------:R-:W0:Y:S01]  /*16360*/  S2UR UR6, SR_CTAID.X ;  /* 0x00000000000679c3 */ /* 0x000e220000002500 */
[----:B------:R-:W-:Y:S01]  /*16370*/  ULDC.64 UR12, c[0x0][0x628] ;  /* 0x00018a00000c7ab9 */ /* 0x000fe20000000a00 */
[----:B------:R-:W-:Y:S01]  /*16380*/  ULDC UR4, c[0x0][0x150] ;  /* 0x0000540000047ab9 */ /* 0x000fe20000000800 */
[----:B------:R-:W-:Y:S01]  /*16390*/  ISETP.NE.U32.AND P0, PT, RZ, UR12, PT ;  /* 0x0000000cff007c0c */ /* 0x000fe2000bf05070 */
[----:B------:R-:W-:Y:S01]  /*163a0*/  ULDC UR15, c[0x0][0x630] ;  /* 0x00018c00000f7ab9 */ /* 0x000fe20000000800 */
[C---:B------:R-:W-:Y:S01]  /*163b0*/  R2UR UR16, R7.reuse ;  /* 0x00000000071072ca */ /* 0x040fe200000e0000 */
[----:B------:R-:W-:Y:S01]  /*163c0*/  ULDC UR19, c[0x0][0x154] ;  /* 0x0000550000137ab9 */ /* 0x000fe20000000800 */
[----:B------:R-:W-:Y:S01]  /*163d0*/  ISETP.NE.AND.EX P0, PT, RZ, UR13, PT, P0 ;  /* 0x0000000dff007c0c */ /* 0x000fe2000bf05300 */
[----:B------:R-:W2:Y:S01]  /*163e0*/  S2UR UR18, SR_CTAID.Y ;  /* 0x00000000001279c3 */ /* 0x000ea20000002600 */
[----:B------:R-:W-:Y:S02]  /*163f0*/  R2UR UR17, R6 ;  /* 0x00000000061172ca */ /* 0x000fe400000e0000 */
[----:B------:R-:W-:-:S02]  /*16400*/  R2UR UR10, R7 ;  /* 0x00000000070a72ca */ /* 0x000fc400000e0000 */
[----:B------:R-:W-:Y:S02]  /*16410*/  R2UR UR11, R6 ;  /* 0x00000000060b72ca */ /* 0x000fe400000e0000 */
[----:B0-----:R-:W-:-:S05]  /*16420*/  I2FP.F32.U32 R0, UR6 ;  /* 0x0000000600007c45 */ /* 0x001fca0008201000 */
[----:B------:R-:W-:-:S04]  /*16430*/  FMUL R0, R0, UR4 ;  /* 0x0000000400007c20 */ /* 0x000fc80008400000 */
[----:B------:R0:W4:Y:S01]  /*16440*/  F2I.U32.TRUNC.NTZ R3, R0 ;  /* 0x0000000000037305 */ /* 0x000122000020f000 */
[----:B--2---:R-:W-:Y:S05]  /*16450*/  @!P0 BRA `(.L_x_544) ;  /* 0x0000000000308947 */ /* 0x004fea0003800000 */
        /* <DEDUP_REMOVED lines=12> */
.L_x_544:
[----:B------:R-:W-:Y:S01]  /*16520*/  USHF.R.U64 UR43, UR10, UR15, UR11 ;  /* 0x0000000f0a2b7299 */ /* 0x000fe2000800120b */
[----:B0-----:R-:W-:Y:S01]  /*16530*/  I2FP.F32.U32 R0, UR18 ;  /* 0x0000001200007c45 */ /* 0x001fe20008201000 */
[----:B------:R-:W-:Y:S02]  /*16540*/  USHF.R.U32.HI UR4, URZ, UR15, UR11 ;  /* 0x0000000f3f047299 */ /* 0x000fe4000801160b */
[----:B------:R-:W-:Y:S02]  /*16550*/  UIADD3 UR10, UP0, URZ, -UR43, URZ ;  /* 0x8000002b3f0a7290 */ /* 0x000fe4000ff1e03f */
[----:B------:R-:W-:Y:S01]  /*16560*/  FMUL R0, R0, UR19 ;  /* 0x0000001300007c20 */ /* 0x000fe20008400000 */
[----:B------:R-:W-:Y:S01]  /*16570*/  ULDC.64 UR12, c[0x0][0x620] ;  /* 0x00018800000c7ab9 */ /* 0x000fe20000000a00 */
[----:B------:R-:W-:Y:S01]  /*16580*/  UIADD3.X UR4, URZ, ~UR4, URZ, UP0, !UPT ;  /* 0x800000043f047290 */ /* 0x000fe200087fe43f */
[----:B------:R-:W-:Y:S01]  /*16590*/  UMOV UR8, UR16 ;  /* 0x0000001000087c82 */ /* 0x000fe20008000000 */
[----:B------:R-:W-:-:S02]  /*165a0*/  UMOV UR9, UR17 ;  /* 0x0000001100097c82 */ /* 0x000fc40008000000 */
[----:B------:R-:W-:Y:S01]  /*165b0*/  UIMAD UR4, UR4, UR12, URZ ;  /* 0x0000000c040472a4 */ /* 0x000fe2000f8e023f */
[----:B------:R-:W0:Y:S01]  /*165c0*/  F2I.U32.TRUNC.NTZ R0, R0 ;  /* 0x0000000000007305 */ /* 0x000e22000020f000 */
[----:B------:R-:W-:Y:S01]  /*165d0*/  UIMAD.WIDE.U32 UR8, UR10, UR12, UR8 ;  /* 0x0000000c0a0872a5 */ /* 0x000fe2000f8e0008 */
[----:B----4-:R-:W-:Y:S01]  /*165e0*/  R2UR UR12, R3 ;  /* 0x00000000030c72ca */ /* 0x010fe200000e0000 */
[----:B------:R-:W-:Y:S01]  /*165f0*/  UIMAD UR10, UR10, UR13, UR4 ;  /* 0x0000000d0a0a72a4 */ /* 0x000fe2000f8e0204 */
[----:B------:R-:W-:Y:S01]  /*16600*/  ULDC UR11, c[0x0][0x618] ;  /* 0x00018600000b7ab9 */ /* 0x000fe20000000800 */
[----:B------:R-:W-:Y:S02]  /*16610*/  ULDC UR21, c[0x0][0x658] ;  /* 0x0001960000157ab9 */ /* 0x000fe40000000800 */
[----:B------:R-:W-:Y:S01]  /*16620*/  UIADD3 UR9, UR9, UR10, URZ ;  /* 0x0000000a09097290 */ /* 0x000fe2000fffe03f */
[----:B------:R-:W-:Y:S01]  /*16630*/  UMOV UR15, 0xffffffff ;  /* 0xffffffff000f7882 */ /* 0x000fe20000000000 */
[----:B------:R-:W-:Y:S01]  /*16640*/  ULDC.64 UR4, c[0x0][0x640] ;  /* 0x0001900000047ab9 */ /* 0x000fe20000000a00 */
[----:B------:R-:W-:Y:S01]  /*16650*/  USHF.L.U32 UR15, UR15, UR21, URZ ;  /* 0x000000150f0f7299 */ /* 0x000fe2000800063f */
[----:B------:R-:W-:Y:S01]  /*16660*/  ISETP.NE.U32.AND P0, PT, RZ, UR4, PT ;  /* 0x00000004ff007c0c */ /* 0x000fe2000bf05070 */
[----:B------:R-:W-:-:S02]  /*16670*/  USHF.R.U64 UR16, UR8, UR11, UR9 ;  /* 0x0000000b08107299 */ /* 0x000fc40008001209 */
[----:B------:R-:W-:Y:S01]  /*16680*/  USHF.R.U32.HI UR8, URZ, UR11, UR9 ;  /* 0x0000000b3f087299 */ /* 0x000fe20008011609 */
[----:B0-----:R-:W-:Y:S01]  /*16690*/  R2UR UR14, R0 ;  /* 0x00000000000e72ca */ /* 0x001fe200000e0000 */
[----:B------:R-:W-:Y:S01]  /*166a0*/  ULDC UR17, c[0x0][0x608] ;  /* 0x0001820000117ab9 */ /* 0x000fe20000000800 */
[----:B------:R-:W-:Y:S01]  /*166b0*/  ULOP3.LUT UR41, URZ, UR15, URZ, 0x33, !UPT ;  /* 0x0000000f3f297292 */ /* 0x000fe2000f8e333f */
[----:B------:R-:W-:Y:S01]  /*166c0*/  ISETP.NE.AND.EX P0, PT, RZ, UR5, PT, P0 ;  /* 0x00000005ff007c0c */ /* 0x000fe2000bf05300 */
[----:B------:R-:W-:Y:S02]  /*166d0*/  USHF.R.U64 UR15, UR16, UR17, UR8 ;  /* 0x00000011100f7299 */ /* 0x000fe40008001208 */
[----:B------:R-:W-:Y:S02]  /*166e0*/  USHF.R.U32.HI UR8, URZ, UR17, UR8 ;  /* 0x000000113f087299 */ /* 0x000fe40008011608 */
[----:B------:R-:W-:Y:S02]  /*166f0*/  UIADD3 UR12, -UR12, URZ, URZ ;  /* 0x0000003f0c0c7290 */ /* 0x000fe4000fffe13f */
[----:B------:R-:W-:Y:S01]  /*16700*/  USHF.R.U64 UR17, UR15, UR21, UR8 ;  /* 0x000000150f117299 */ /* 0x000fe20008001208 */
[----:B------:R-:W-:Y:S01]  /*16710*/  UMOV UR19, 0x1 ;  /* 0x0000000100137882 */ /* 0x000fe20000000000 */
[----:B------:R-:W-:Y:S01]  /*16720*/  ULDC UR13, c[0x0][0x144] ;  /* 0x00005100000d7ab9 */ /* 0x000fe20000000800 */
[----:B------:R-:W-:Y:S01]  /*16730*/  ULDC UR7, c[0x0][0x600] ;  /* 0x0001800000077ab9 */ /* 0x000fe20000000800 */
[----:B------:R-:W-:-:S02]  /*16740*/  USHF.L.U32 UR24, UR19, UR21, URZ ;  /* 0x0000001513187299 */ /* 0x000fc4000800063f */
[----:B------:R-:W-:Y:S02]  /*16750*/  USHF.R.U32.HI UR8, URZ, UR21, UR8 ;  /* 0x000000153f087299 */ /* 0x000fe40008011608 */
[----:B------:R-:W-:Y:S02]  /*16760*/  UIMAD UR21, UR13, UR12, UR6 ;  /* 0x0000000c0d1572a4 */ /* 0x000fe4000f8e0206 */
[----:B------:R-:W-:Y:S02]  /*16770*/  UIADD3 UR20, UR7, -0x1, URZ ;  /* 0xffffffff07147890 */ /* 0x000fe4000fffe03f */
[----:B------:R-:W-:Y:S01]  /*16780*/  UIADD3 UR19, -UR14, URZ, URZ ;  /* 0x0000003f0e137290 */ /* 0x000fe2000fffe13f */
[----:B------:R-:W-:Y:S01]  /*16790*/  ULDC UR25, c[0x0][0x148] ;  /* 0x0000520000197ab9 */ /* 0x000fe20000000800 */
[----:B------:R-:W-:Y:S01]  /*167a0*/  ULDC UR22, c[0x0][0x648] ;  /* 0x0001920000167ab9 */ /* 0x000fe20000000800 */
[----:B------:R-:W-:Y:S01]  /*167b0*/  ULDC UR23, c[0x0][0x638] ;  /* 0x00018e0000177ab9 */ /* 0x000fe20000000800 */
        /* <DEDUP_REMOVED lines=14> */
.L_x_545:
[----:B------:R-:W-:Y:S01]  /*168a0*/  UISETP.NE.AND UP0, UPT, UR45, URZ, UPT ;  /* 0x0000003f2d00728c */ /* 0x000fe2000bf05270 */
[----:B------:R-:W-:Y:S01]  /*168b0*/  IMAD.MOV.U32 R0, RZ, RZ, 0x1 ;  /* 0x00000001ff007424 */ /* 0x000fe200078e00ff */
[----:B------:R-:W-:Y:S02]  /*168c0*/  USHF.R.U64 UR4, UR6, UR22, UR8 ;  /* 0x0000001606047299 */ /* 0x000fe40008001208 */
[----:B------:R-:W-:Y:S02]  /*168d0*/  ULOP3.LUT UR41, UR15, UR41, URZ, 0xc0, !UPT ;  /* 0x000000290f297292 */ /* 0x000fe4000f8ec03f */
[----:B------:R-:W-:Y:S02]  /*168e0*/  UIADD3 UR5, -UR4, URZ, URZ ;  /* 0x0000003f04057290 */ /* 0x000fe4000fffe13f */
[----:B------:R-:W-:Y:S02]  /*168f0*/  UIMAD UR41, UR24, UR4, UR41 ;  /* 0x00000004182972a4 */ /* 0x000fe4000f8e0229 */
[----:B------:R-:W-:-:S02]  /*16900*/  ULOP3.LUT UR16, UR16, UR20, URZ, 0xc0, !UPT ;  /* 0x0000001410107292 */ /* 0x000fc4000f8ec03f */
[----:B------:R-:W-:Y:S02]  /*16910*/  @UP0 UIMAD UR21, UR25, UR19, UR18 ;  /* 0x00000013191502a4 */ /* 0x000fe4000f8e0212 */
[----:B------:R-:W-:-:S03]  /*16920*/  UIMAD UR4, UR5, UR23, UR17 ;  /* 0x00000017050472a4 */ /* 0x000fc6000f8e0211 */
[----:B------:R-:W-:Y:S01]  /*16930*/  ULDC UR5, c[0x0][0x610] ;  /* 0x0001840000057ab9 */ /* 0x000fe20000000800 */
[----:B------:R-:W-:Y:S02]  /*16940*/  UIMAD UR4, UR4, UR7, UR16 ;  /* 0x00000007040472a4 */ /* 0x000fe4000f8e0210 */
[----:B------:R-:W-:-:S04]  /*16950*/  UIMAD UR41, UR41, UR5, UR21 ;  /* 0x00000005292972a4 */ /* 0x000fc8000f8e0215 */
[----:B------:R-:W-:Y:S02]  /*16960*/  USEL UR42, UR4, UR41, !UP0 ;  /* 0x00000029042a7287 */ /* 0x000fe4000c000000 */
[----:B------:R-:W-:-:S12]  /*16970*/  USEL UR41, UR41, UR4, !UP0 ;  /* 0x0000000429297287 */ /* 0x000fd8000c000000 */
.L_x_543:
[----:B------:R-:W-:-:S13]  /*16980*/  LOP3.LUT P0, RZ, R0, 0xff, RZ, 0xc0, !PT ;  /* 0x000000ff00ff7812 */ /* 0x000fda000780c0ff */
[----:B------:R-:W-:Y:S05]  /*16990*/  @P0 BRA `(.L_x_546) ;  /* 0xfffffea800800947 */ /* 0x000fea000383ffff */
[----:B------:R-:W-:Y:S05]  /*169a0*/  EXIT ;  /* 0x000000000000794d */ /* 0x000fea0003800000 */
.L_x_7:
[----:B------:R-:W2:Y:S01]  /*169b0*/  LDL R5, [R1+0x204] ;  /* 0x0002040001057983 */ /* 0x000ea20000100800 */
[----:B------:R-:W-:-:S03]  /*169c0*/  ULDC.64 UR4, c[0x0][0x650] ;  /* 0x0001940000047ab9 */ /* 0x000fc60000000a00 */
[----:B------:R-:W3:Y:S01]  /*169d0*/  LDL R4, [R1+0x200] ;  /* 0x0002000001047983 */ /* 0x000ee20000100800 */
[----:B------:R-:W-:Y:S01]  /*169e0*/  PRMT R0, RZ, 0x7610, R0 ;  /* 0x00007610ff007816 */ /* 0x000fe20000000000 */
[----:B------:R-:W-:Y:S02]  /*169f0*/  IMAD.MOV.U32 R3, RZ, RZ, -0x1 ;  /* 0xffffffffff037424 */ /* 0x000fe400078e00ff */
[----:B------:R-:W-:Y:S02]  /*16a00*/  IMAD.MOV.U32 R2, RZ, RZ, -0x1 ;  /* 0xffffffffff027424 */ /* 0x000fe400078e00ff */
[----:B------:R-:W-:Y:S01]  /*16a10*/  IMAD.MOV.U32 R10, RZ, RZ, -0x1 ;  /* 0xffffffffff0a7424 */ /* 0x000fe200078e00ff */
[----:B--2---:R-:W-:-:S04]  /*16a20*/  ISETP.GE.U32.AND P0, PT, R5, UR4, PT ;  /* 0x0000000405007c0c */ /* 0x004fc8000bf06070 */
[----:B---3--:R-:W-:-:S13]  /*16a30*/  ISETP.GE.U32.AND.EX P0, PT, R4, UR5, PT, P0 ;  /* 0x0000000504007c0c */ /* 0x008fda000bf06100 */
        /* <DEDUP_REMOVED lines=21> */
.L_x_548:
[----:B------:R-:W-:Y:S01]  /*16b90*/  USHF.R.U64 UR4, UR14, UR19, UR15 ;  /* 0x000000130e047299 */ /* 0x000fe2000800120f */
[----:B------:R-:W-:Y:S01]  /*16ba0*/  R2UR UR7, R4 ;  /* 0x00000000040772ca */ /* 0x000fe200000e0000 */
[----:B------:R-:W-:Y:S02]  /*16bb0*/  USHF.R.U32.HI UR5, URZ, UR19, UR15 ;  /* 0x000000133f057299 */ /* 0x000fe4000801160f */
[----:B------:R-:W-:Y:S01]  /*16bc0*/  UIADD3 UR13, UP0, URZ, -UR4, URZ ;  /* 0x800000043f0d7290 */ /* 0x000fe2000ff1e03f */
[----:B------:R-:W-:Y:S01]  /*16bd0*/  ULDC.64 UR14, c[0x0][0x620] ;  /* 0x00018800000e7ab9 */ /* 0x000fe20000000a00 */
[----:B------:R-:W-:Y:S02]  /*16be0*/  UMOV UR6, UR20 ;  /* 0x0000001400067c82 */ /* 0x000fe40008000000 */
[----:B------:R-:W-:Y:S02]  /*16bf0*/  UIADD3.X UR5, URZ, ~UR5, URZ, UP0, !UPT ;  /* 0x800000053f057290 */ /* 0x000fe400087fe43f */
[----:B------:R-:W-:-:S02]  /*16c00*/  UISETP.NE.AND UP1, UPT, UR45, URZ, UPT ;  /* 0x0000003f2d00728c */ /* 0x000fc4000bf25270 */
[----:B------:R-:W-:Y:S02]  /*16c10*/  UIMAD UR5, UR5, UR14, URZ ;  /* 0x0000000e050572a4 */ /* 0x000fe4000f8e023f */
[----:B------:R-:W-:Y:S02]  /*16c20*/  UIMAD.WIDE.U32 UR6, UR13, UR14, UR6 ;  /* 0x0000000e0d0672a5 */ /* 0x000fe4000f8e0006 */
[----:B------:R-:W-:Y:S01]  /*16c30*/  UIMAD UR5, UR13, UR15, UR5 ;  /* 0x0000000f0d0572a4 */ /* 0x000fe2000f8e0205 */
[----:B------:R-:W-:Y:S02]  /*16c40*/  ULDC UR14, c[0x0][0x608] ;  /* 0x00018200000e7ab9 */ /* 0x000fe40000000800 */
[----:B------:R-:W-:Y:S01]  /*16c50*/  ULDC UR13, c[0x0][0x618] ;  /* 0x00018600000d7ab9 */ /* 0x000fe20000000800 */
[----:B------:R-:W-:Y:S01]  /*16c60*/  UIADD3 UR5, UR7, UR5, URZ ;  /* 0x0000000507057290 */ /* 0x000fe2000fffe03f */
[----:B------:R-:W-:Y:S01]  /*16c70*/  ULDC UR22, c[0x0][0x658] ;  /* 0x0001960000167ab9 */ /* 0x000fe20000000800 */
[----:B------:R-:W-:-:S02]  /*16c80*/  @UP1 UIMAD UR8, UR11, UR12, UR10 ;  /* 0x0000000c0b0812a4 */ /* 0x000fc4000f8e020a */
[----:B------:R-:W-:Y:S02]  /*16c90*/  USHF.R.U64 UR17, UR6, UR13, UR5 ;  /* 0x0000000d06117299 */ /* 0x000fe40008001205 */
[----:B------:R-:W-:Y:S01]  /*16ca0*/  USHF.R.U32.HI UR5, URZ, UR13, UR5 ;  /* 0x0000000d3f057299 */ /* 0x000fe20008011605 */
[----:B------:R-:W-:Y:S01]  /*16cb0*/  ULDC.64 UR6, c[0x0][0x640] ;  /* 0x0001900000067ab9 */ /* 0x000fe20000000a00 */
[----:B------:R-:W-:Y:S01]  /*16cc0*/  UMOV UR10, 0xffffffff ;  /* 0xffffffff000a7882 */ /* 0x000fe20000000000 */
[----:B------:R-:W-:Y:S01]  /*16cd0*/  ISETP.NE.U32.AND P0, PT, RZ, UR6, PT ;  /* 0x00000006ff007c0c */ /* 0x000fe2000bf05070 */
[----:B------:R-:W-:Y:S02]  /*16ce0*/  USHF.R.U64 UR18, UR17, UR14, UR5 ;  /* 0x0000000e11127299 */ /* 0x000fe40008001205 */
[----:B------:R-:W-:Y:S01]  /*16cf0*/  USHF.R.U32.HI UR5, URZ, UR14, UR5 ;  /* 0x0000000e3f057299 */ /* 0x000fe20008011605 */
[----:B------:R-:W-:Y:S01]  /*16d00*/  ISETP.NE.AND.EX P0, PT, RZ, UR7, PT, P0 ;  /* 0x00000007ff007c0c */ /* 0x000fe2000bf05300 */
[----:B------:R-:W-:-:S02]  /*16d10*/  USHF.L.U32 UR11, UR10, UR22, URZ ;  /* 0x000000160a0b7299 */ /* 0x000fc4000800063f */
[----:B------:R-:W-:Y:S01]  /*16d20*/  USHF.R.U64 UR19, UR18, UR22, UR5 ;  /* 0x0000001612137299 */ /* 0x000fe20008001205 */
[----:B------:R-:W-:Y:S01]  /*16d30*/  ULDC UR20, c[0x0][0x600] ;  /* 0x0001800000147ab9 */ /* 0x000fe20000000800 */
[----:B------:R-:W-:Y:S02]  /*16d40*/  USHF.R.U32.HI UR10, URZ, UR22, UR5 ;  /* 0x000000163f0a7299 */ /* 0x000fe40008011605 */
[----:B------:R-:W-:Y:S02]  /*16d50*/  UIADD3 UR21, UR20, -0x1, URZ ;  /* 0xffffffff14157890 */ /* 0x000fe4000fffe03f */
[----:B------:R-:W-:Y:S01]  /*16d60*/  ULOP3.LUT UR26, URZ, UR11, URZ, 0x33, !UPT ;  /* 0x0000000b3f1a7292 */ /* 0x000fe2000f8e333f */
        /* <DEDUP_REMOVED lines=17> */
.L_x_549:
[----:B------:R-:W-:Y:S01]  /*16e80*/  USHF.R.U64 UR6, UR5, UR23, UR10 ;  /* 0x0000001705067299 */ /* 0x000fe2000800120a */
[----:B------:R-:W-:Y:S01]  /*16e90*/  IMAD.MOV.U32 R0, RZ, RZ, 0x1 ;  /* 0x00000001ff007424 */ /* 0x000fe200078e00ff */
[----:B------:R-:W-:Y:S01]  /*16ea0*/  USHF.L.U32 UR25, UR25, UR22, URZ ;  /* 0x0000001619197299 */ /* 0x000fe2000800063f */
[----:B------:R-:W-:Y:S01]  /*16eb0*/  MOV R10, UR4 ;  /* 0x00000004000a7c02 */ /* 0x000fe20008000f00 */
[----:B------:R-:W-:Y:S02]  /*16ec0*/  ULOP3.LUT UR5, UR18, UR26, URZ, 0xc0, !UPT ;  /* 0x0000001a12057292 */ /* 0x000fe4000f8ec03f */
[----:B------:R-:W-:Y:S02]  /*16ed0*/  UIADD3 UR7, -UR6, URZ, URZ ;  /* 0x0000003f06077290 */ /* 0x000fe4000fffe13f */
[----:B------:R-:W-:Y:S02]  /*16ee0*/  UIMAD UR6, UR25, UR6, UR5 ;  /* 0x00000006190672a4 */ /* 0x000fe4000f8e0205 */
[----:B------:R-:W-:-:S02]  /*16ef0*/  ULOP3.LUT UR17, UR17, UR21, URZ, 0xc0, !UPT ;  /* 0x0000001511117292 */ /* 0x000fc4000f8ec03f */
[----:B------:R-:W-:Y:S02]  /*16f00*/  UIMAD UR5, UR7, UR24, UR19 ;  /* 0x00000018070572a4 */ /* 0x000fe4000f8e0213 */
[----:B------:R-:W-:Y:S01]  /*16f10*/  UISETP.NE.AND UP0, UPT, UR45, URZ, UPT ;  /* 0x0000003f2d00728c */ /* 0x000fe2000bf05270 */
[----:B------:R-:W-:Y:S01]  /*16f20*/  ULDC UR7, c[0x0][0x610] ;  /* 0x0001840000077ab9 */ /* 0x000fe20000000800 */
[----:B------:R-:W-:Y:S02]  /*16f30*/  UIMAD UR5, UR5, UR20, UR17 ;  /* 0x00000014050572a4 */ /* 0x000fe4000f8e0211 */
[----:B------:R-:W-:-:S04]  /*16f40*/  UIMAD UR8, UR6, UR7, UR8 ;  /* 0x00000007060872a4 */ /* 0x000fc8000f8e0208 */
[----:B------:R-:W-:Y:S02]  /*16f50*/  USEL UR6, UR5, UR8, !UP0 ;  /* 0x0000000805067287 */ /* 0x000fe4000c000000 */
[----:B------:R-:W-:-:S04]  /*16f60*/  USEL UR8, UR8, UR5, !UP0 ;  /* 0x0000000508087287 */ /* 0x000fc8000c000000 */
[----:B------:R-:W-:Y:S02]  /*16f70*/  IMAD.U32 R2, RZ, RZ, UR6 ;  /* 0x00000006ff027e24 */ /* 0x000fe4000f8e00ff */
[----:B------:R-:W-:-:S07]  /*16f80*/  IMAD.U32 R3, RZ, RZ, UR8 ;  /* 0x00000008ff037e24 */ /* 0x000fce000f8e00ff */
.L_x_547:
[----:B------:R-:W-:-:S08]  /*16f90*/  NOP ;  /* 0x0000000000007918 */ /* 0x000fd00000000000 */
[----:B0-----:R-:W0:-:S00]  /*16fa0*/  USETMAXREG.DEALLOC.CTAPOOL 0x18 ;  /* 0x00000018000079c8 */ /* 0x001e0000080e0500 */
[----:B------:R-:W-:-:S13]  /*16fb0*/  ISETP.NE.AND P0, PT, RZ, UR9, PT ;  /* 0x00000009ff007c0c */ /* 0x000fda000bf05270 */
[----:B------:R-:W-:Y:S05]  /*16fc0*/  @P0 EXIT ;  /* 0x000000000000094d */ /* 0x000fea0003800000 */
[----:B0-----:R-:W-:Y:S01]  /*16fd0*/  LOP3.LUT P0, RZ, R0, 0xff, RZ, 0xc0, !PT ;  /* 0x000000ff00ff7812 */ /* 0x001fe2000780c0ff */
[----:B------:R-:W-:Y:S02]  /*16fe0*/  IMAD.MOV.U32 R7, RZ, RZ, 0x1 ;  /* 0x00000001ff077424 */ /* 0x000fe400078e00ff */
[----:B------:R-:W-:-:S10]  /*16ff0*/  IMAD.MOV.U32 R6, RZ, RZ, RZ ;  /* 0x000000ffff067224 */ /* 0x000fd400078e00ff */
[----:B------:R-:W-:Y:S05]  /*17000*/  @!P0 BRA `(.L_x_550) ;  /* 0x0000000c007c8947 */ /* 0x000fea0003800000 */
[----:B------:R-:W0:Y:S01]  /*17010*/  S2UR UR14, SR_CgaCtaId ;  /* 0x00000000000e79c3 */ /* 0x000e220000008800 */
[----:B------:R-:W-:Y:S01]  /*17020*/  ULDC UR4, c[0x0][0x28c] ;  /* 0x0000a30000047ab9 */ /* 0x000fe20000000800 */
[----:B------:R-:W-:Y:S01]  /*17030*/  ULDC UR8, c[0x0][0x658] ;  /* 0x0001960000087ab9 */ /* 0x000fe20000000800 */
[----:B------:R-:W-:Y:S01]  /*17040*/  UIADD3 UR9, UR4, 0x1f, URZ ;  /* 0x0000001f04097890 */ /* 0x000fe2000fffe03f */
[----:B------:R-:W-:Y:S01]  /*17050*/  BSSY B0, `(.L_x_550) ;  /* 0x00000da000007945 */ /* 0x000fe20003800000 */
[----:B------:R-:W-:Y:S01]  /*17060*/  UMOV UR7, 0xffffffff ;  /* 0xffffffff00077882 */ /* 0x000fe20000000000 */
[----:B------:R-:W-:Y:S01]  /*17070*/  ULDC UR6, c[0x0][0xc] ;  /* 0x0000030000067ab9 */ /* 0x000fe20000000800 */
[----:B------:R-:W-:Y:S01]  /*17080*/  USHF.L.U32 UR11, UR7, UR8, URZ ;  /* 0x00000008070b7299 */ /* 0x000fe2000800063f */
[----:B------:R-:W-:Y:S01]  /*17090*/  IMAD.MOV.U32 R9, RZ, RZ, 0x1 ;  /* 0x00000001ff097424 */ /* 0x000fe200078e00ff */
[----:B------:R-:W-:Y:S01]  /*170a0*/  USHF.R.S32.HI UR10, URZ, 0x1f, UR9 ;  /* 0x0000001f3f0a7899 */ /* 0x000fe20008011409 */
[----:B------:R-:W-:Y:S01]  /*170b0*/  MOV R7, 0x1 ;  /* 0x0000000100077802 */ /* 0x000fe20000000f00 */
[----:B------:R-:W-:Y:S01]  /*170c0*/  ULDC UR5, c[0x0][0x600] ;  /* 0x0001800000057ab9 */ /* 0x000fe20000000800 */
[----:B------:R-:W-:Y:S01]  /*170d0*/  ULDC UR7, c[0x0][0x10] ;  /* 0x0000040000077ab9 */ /* 0x000fe20000000800 */
[----:B------:R-:W-:Y:S01]  /*170e0*/  UMOV UR12, 0x1 ;  /* 0x00000001000c7882 */ /* 0x000fe20000000000 */
[----:B------:R-:W-:Y:S01]  /*170f0*/  UIADD3 UR4, UR5, -0x1, URZ ;  /* 0xffffffff05047890 */ /* 0x000fe2000fffe03f */
[----:B------:R-:W-:Y:S01]  /*17100*/  IMAD.MOV.U32 R6, RZ, RZ, RZ ;  /* 0x000000ffff067224 */ /* 0x000fe200078e00ff */
[----:B------:R-:W-:-:S02]  /*17110*/  UIMAD.WIDE.U32 UR6, UR6, UR7, URZ ;  /* 0x00000007060672a5 */ /* 0x000fc4000f8e003f */
[----:B------:R-:W-:Y:S02]  /*17120*/  USHF.L.U32 UR5, UR12, UR8, URZ ;  /* 0x000000080c057299 */ /* 0x000fe4000800063f */
[----:B------:R-:W-:Y:S01]  /*17130*/  ULEA.HI UR10, UR10, UR9, URZ, 0x5 ;  /* 0x000000090a0a7291 */ /* 0x000fe2000f8f283f */
[----:B------:R-:W-:Y:S01]  /*17140*/  ULDC UR8, c[0x0][0x14] ;  /* 0x0000050000087ab9 */ /* 0x000fe20000000800 */
[----:B------:R-:W-:Y:S01]  /*17150*/  ULOP3.LUT UR26, UR40, 0x2, URZ, 0xfc, !UPT ;  /* 0x00000002281a7892 */ /* 0x000fe2000f8efc3f */
[----:B0-----:R-:W-:Y:S01]  /*17160*/  IMAD.U32 R0, RZ, RZ, UR14 ;  /* 0x0000000eff007e24 */ /* 0x001fe2000f8e00ff */
[----:B------:R-:W-:Y:S02]  /*17170*/  UIMAD UR13, UR7, UR8, URZ ;  /* 0x00000008070d72a4 */ /* 0x000fe4000f8e023f */
[----:B------:R-:W-:Y:S02]  /*17180*/  UIMAD.WIDE.U32 UR22, UR6, UR8, URZ ;  /* 0x00000008061672a5 */ /* 0x000fe4000f8e003f */
[----:B------:R-:W-:-:S02]  /*17190*/  USHF.R.S32.HI UR7, URZ, 0x5, UR10 ;  /* 0x000000053f077899 */ /* 0x000fc4000801140a */
[----:B------:R-:W-:Y:S02]  /*171a0*/  ULOP3.LUT UR6, URZ, UR11, URZ, 0x33, !UPT ;  /* 0x0000000b3f067292 */ /* 0x000fe4000f8e333f */
[----:B------:R-:W-:Y:S02]  /*171b0*/  UIADD3 UR13, UR23, UR13, URZ ;  /* 0x0000000d170d7290 */ /* 0x000fe4000fffe03f */
[----:B------:R-:W-:Y:S01]  /*171c0*/  UIADD3 UR27, UR7, 0x1, URZ ;  /* 0x00000001071b7890 */ /* 0x000fe2000fffe03f */
[----:B------:R-:W-:-:S11]  /*171d0*/  ULDC.64 UR24, c[0x0][0x198] ;  /* 0x0000660000187ab9 */ /* 0x000fd60000000a00 */
.L_x_561:
[----:B------:R-:W-:-:S03]  /*171e0*/  UMOV UR8, 0xffffffff ;  /* 0xffffffff00087882 */ /* 0x000fc60000000000 */
[----:B------:R-:W-:Y:S05]  /*171f0*/  BRA.DIV UR8, `(.L_x_551) ;  /* 0x0000001208587947 */ /* 0x000fea000b800000 */
[----:B------:R-:W-:-:S13]  /*17200*/  ELECT P6, URZ, PT ;  /* 0x00000000003f782f */ /* 0x000fda00038c0000 */
.L_x_575:
[----:B------:R-:W0:Y:S01]  /*17210*/  LDC R4, c[0x0][0x28c] ;  /* 0x0000a300ff047b82 */ /* 0x000e220000000800 */
[----:B------:R-:W-:Y:S01]  /*17220*/  BSSY B1, `(.L_x_552) ;  /* 0x000003d000017945 */ /* 0x000fe20003800000 */
[----:B0-----:R-:W-:-:S13]  /*17230*/  ISETP.LT.OR P6, PT, R4, 0x1, !P6 ;  /* 0x000000010400780c */ /* 0x001fda00077c1670 */
[----:B------:R-:W-:Y:S05]  /*17240*/  @P6 BRA `(.L_x_553) ;  /* 0x0000000000e86947 */ /* 0x000fea0003800000 */
[----:B------:R-:W-:Y:S01]  /*17250*/  IMAD R3, R3, 0x2, R0 ;  /* 0x0000000203037824 */ /* 0x000fe200078e0200 */
[----:B------:R-:W-:Y:S01]  /*17260*/  MOV R12, RZ ;  /* 0x000000ff000c7202 */ /* 0x000fe20000000f00 */
[----:B------:R-:W-:Y:S02]  /*17270*/  IMAD.SHL.U32 R2, R2, 0x100, RZ ;  /* 0x0000010002027824 */ /* 0x000fe400078e00ff */
[----:B------:R-:W-:Y:S02]  /*17280*/  IMAD.SHL.U32 R3, R3, 0x80, RZ ;  /* 0x0000008003037824 */ /* 0x000fe400078e00ff */
[----:B------:R-:W-:Y:S02]  /*17290*/  IMAD.U32 R14, RZ, RZ, UR27 ;  /* 0x0000001bff0e7e24 */ /* 0x000fe4000f8e00ff */
[----:B------:R-:W-:Y:S02]  /*172a0*/  IMAD.MOV.U32 R4, RZ, RZ, R7 ;  /* 0x000000ffff047224 */ /* 0x000fe400078e0007 */
[----:B------:R-:W-:-:S07]  /*172b0*/  IMAD.MOV.U32 R5, RZ, RZ, R6 ;  /* 0x000000ffff057224 */ /* 0x000fce00078e0006 */
.L_x_556:
[----:B------:R-:W0:Y:S01]  /*172c0*/  S2UR UR8, SR_CgaCtaId ;  /* 0x00000000000879c3 */ /* 0x000e220000008800 */
[----:B------:R-:W1:Y:S01]  /*172d0*/  S2R R13, SR_TID.X ;  /* 0x00000000000d7919 */ /* 0x000e620000002100 */
[----:B------:R-:W-:Y:S01]  /*172e0*/  MOV R11, 0x400 ;  /* 0x00000400000b7802 */ /* 0x000fe20000000f00 */
[----:B0-----:R-:W-:-:S05]  /*172f0*/  IMAD.U32 R0, RZ, RZ, UR8 ;  /* 0x00000008ff007e24 */ /* 0x001fca000f8e00ff */
[----:B------:R-:W-:Y:S02]  /*17300*/  LEA R16, R0, R11, 0x18 ;  /* 0x0000000b00107211 */ /* 0x000fe400078ec0ff */
[----:B------:R-:W-:Y:S02]  /*17310*/  SHF.L.U32 R11, R4, 0x1f, RZ ;  /* 0x0000001f040b7819 */ /* 0x000fe400000006ff */
[----:B-1----:R-:W-:Y:S01]  /*17320*/  LOP3.LUT P1, RZ, R13, 0x7f, RZ, 0xc0, !PT ;  /* 0x0000007f0dff7812 */ /* 0x002fe2000782c0ff */
[----:B------:R-:W-:-:S04]  /*17330*/  IMAD R8, R5, 0x8, R16 ;  /* 0x0000000805087824 */ /* 0x000fc800078e0210 */
[----:B------:R-:W0:Y:S08]  /*17340*/  SYNCS.PHASECHK.TRANS64.TRYWAIT P0, [R8+URZ+0x38], R11 ;  /* 0x0000380b080075a7 */ /* 0x000e30000800017f */
[----:B------:R-:W1:Y:S01]  /*17350*/  @!P1 LDC R13, c[0x0][0x500] ;  /* 0x00014000ff0d9b82 */ /* 0x000e620000000800 */
[----:B0-----:R-:W-:Y:S05]  /*17360*/  @!P0 BRA `(.L_x_554) ;  /* 0x00000010001c8947 */ /* 0x001fea0003800000 */
.L_x_576:
[----:B------:R-:W-:Y:S01]  /*17370*/  UPRMT UR8, UR26, 0x9910, URZ ;  /* 0x000099101a087896 */ /* 0x000fe2000800003f */
[----:B-1----:R1:W-:Y:S03]  /*17380*/  @!P1 SYNCS.ARRIVE.TRANS64 RZ, [R8+URZ], R13 ;  /* 0x0000000d08ff99a7 */ /* 0x0023e6000800003f */
[----:B------:R-:W-:-:S06]  /*17390*/  UISETP.NE.AND UP0, UPT, UR8, 0x2, UPT ;  /* 0x000000020800788c */ /* 0x000fcc000bf05270 */
[----:B------:R-:W-:-:S13]  /*173a0*/  PLOP3.LUT P0, PT, PT, PT, UP0, 0x80, 0x0 ;  /* 0x000000000000781c */ /* 0x000fda0003f0f008 */
[----:B-1----:R-:W-:Y:S05]  /*173b0*/  @P0 BRA `(.L_x_555) ;  /* 0x0000000000040947 */ /* 0x002fea0003800000 */
[----:B------:R-:W-:Y:S01]  /*173c0*/  BPT.TRAP 0x1 ;  /* 0x000000040000795c */ /* 0x000fe20000300000 */
.L_x_555:
[----:B0-----:R-:W-:Y:S01]  /*173d0*/  LEA R11, R5, R0, 0x1 ;  /* 0x00000000050b7211 */ /* 0x001fe200078e08ff */
[----:B------:R-:W-:Y:S01]  /*173e0*/  VIADD R14, R14, 0xffffffff ;  /* 0xffffffff0e0e7836 */ /* 0x000fe20000000000 */
[----:B------:R-:W-:Y:S01]  /*173f0*/  R2UR UR19, R3 ;  /* 0x00000000031372ca */ /* 0x000fe200000e0000 */
[----:B------:R-:W-:Y:S01]  /*17400*/  UIADD3 UR14, UP0, UR24, 0xf0, URZ ;  /* 0x000000f0180e7890 */ /* 0x000fe2000ff1e03f */
[----:B------:R-:W-:Y:S01]  /*17410*/  R2UR UR9, R8 ;  /* 0x00000000080972ca */ /* 0x000fe200000e0000 */
[----:B------:R-:W-:Y:S01]  /*17420*/  IMAD.SHL.U32 R11, R11, 0x1000, RZ ;  /* 0x000010000b0b7824 */ /* 0x000fe200078e00ff */
[----:B------:R-:W-:Y:S01]  /*17430*/  R2UR UR10, R12 ;  /* 0x000000000c0a72ca */ /* 0x000fe200000e0000 */
[----:B------:R-:W-:Y:S01]  /*17440*/  UIADD3 UR28, UP1, UR24, 0x1f0, URZ ;  /* 0x000001f0181c7890 */ /* 0x000fe2000ff3e03f */
[----:B------:R-:W-:Y:S01]  /*17450*/  R2UR UR12, R10 ;  /* 0x000000000a0c72ca */ /* 0x000fe200000e0000 */
[--C-:B------:R-:W-:Y:S01]  /*17460*/  IMAD R11, R11, 0x2, R16.reuse ;  /* 0x000000020b0b7824 */ /* 0x100fe200078e0210 */
[----:B------:R-:W-:Y:S01]  /*17470*/  R2UR UR20, R2 ;  /* 0x00000000021472ca */ /* 0x000fe200000e0000 */
[C---:B------:R-:W-:Y:S01]  /*17480*/  IMAD R16, R5.reuse, 0x4000, R16 ;  /* 0x0000400005107824 */ /* 0x040fe200078e0210 */
[----:B------:R-:W-:Y:S01]  /*17490*/  UIADD3.X UR15, URZ, UR25, URZ, UP0, !UPT ;  /* 0x000000193f0f7290 */ /* 0x000fe200087fe43f */
[----:B------:R-:W-:Y:S01]  /*174a0*/  ISETP.GT.AND P1, PT, R14, 0x1, PT ;  /* 0x000000010e00780c */ /* 0x000fe20003f24270 */
[----:B------:R-:W-:Y:S01]  /*174b0*/  VIADD R5, R5, 0x1 ;  /* 0x0000000105057836 */ /* 0x000fe20000000000 */
[----:B------:R-:W-:Y:S01]  /*174c0*/  R2UR UR8, R11 ;  /* 0x000000000b0872ca */ /* 0x000fe200000e0000 */
[----:B------:R-:W-:Y:S01]  /*174d0*/  UIADD3.X UR29, URZ, UR25, URZ, UP1, !UPT ;  /* 0x000000193f1d7290 */ /* 0x000fe20008ffe43f */
[----:B------:R-:W-:Y:S01]  /*174e0*/  R2UR UR11, R16 ;  /* 0x00000000100b72ca */ /* 0x000fe200000e0000 */
[----:B------:R-:W-:Y:S01]  /*174f0*/  UMOV UR21, 0x30000 ;  /* 0x0003000000157882 */ /* 0x000fe20000000000 */
[----:B------:R-:W-:Y:S01]  /*17500*/  UMOV UR16, 0x0 ;  /* 0x0000000000107882 */ /* 0x000fe20000000000 */
[----:B------:R-:W-:Y:S01]  /*17510*/  UMOV UR17, 0x10000000 ;  /* 0x1000000000117882 */ /* 0x000fe20000000000 */
[----:B------:R-:W-:-:S02]  /*17520*/  ISETP.NE.AND P0, PT, R5, 0x7, PT ;  /* 0x000000070500780c */ /* 0x000fc40003f05270 */
[----:B------:R-:W-:Y:S02]  /*17530*/  IADD3 R12, R12, 0x20, RZ ;  /* 0x000000200c0c7810 */ /* 0x000fe40007ffe0ff */
[----:B------:R-:W-:Y:S02]  /*17540*/  SEL R11, RZ, 0x1, P0 ;  /* 0x00000001ff0b7807 */ /* 0x000fe40000000000 */
[----:B------:R-:W-:Y:S01]  /*17550*/  SEL R5, R5, RZ, P0 ;  /* 0x000000ff05057207 */ /* 0x000fe20000000000 */
[----:B------:R-:W-:Y:S01]  /*17560*/  UIADD3 UR8, UR8, 0x180, URZ ;  /* 0x0000018008087890 */ /* 0x000fe2000fffe03f */
[----:B------:R-:W-:Y:S01]  /*17570*/  LOP3.LUT R4, R4, R11, RZ, 0x3c, !PT ;  /* 0x0000000b04047212 */ /* 0x000fe200078e3cff */
[----:B------:R-:W-:-:S03]  /*17580*/  UIADD3 UR18, UR11, 0x1c180, URZ ;  /* 0x0001c1800b127890 */ /* 0x000fc6000fffe03f */
[----:B------:R-:W-:-:S04]  /*17590*/  UMOV UR11, UR19 ;  /* 0x00000013000b7c82 */ /* 0x000fc80008000000 */
[----:B------:R0:W-:Y:S02]  /*175a0*/  UTMALDG.3D.MULTICAST [UR8], [UR14], UR21, desc[UR16] ;  /* 0x000010080e0073b4 */ /* 0x0001e40008011815 */
[----:B0-----:R-:W-:Y:S01]  /*175b0*/  UMOV UR8, UR18 ;  /* 0x0000001200087c82 */ /* 0x001fe20008000000 */
[----:B------:R-:W-:Y:S02]  /*175c0*/  UMOV UR11, UR20 ;  /* 0x00000014000b7c82 */ /* 0x000fe40008000000 */
[----:B------:R0:W-:Y:S02]  /*175d0*/  UTMALDG.3D [UR8], [UR28], desc[UR16] ;  /* 0x000010081c0075b4 */ /* 0x0001e40008011000 */
[----:B0-----:R-:W-:Y:S05]  /*175e0*/  @P1 BRA `(.L_x_556) ;  /* 0xfffffffc00341947 */ /* 0x001fea000383ffff */
.L_x_553:
[----:B------:R-:W-:Y:S05]  /*175f0*/  BSYNC B1 ;  /* 0x0000000000017941 */ /* 0x000fea0003800000 */
.L_x_552:
[----:B------:R-:W2:Y:S01]  /*17600*/  LDL.LU R15, [R1+0x200] ;  /* 0x00020000010f7983 */ /* 0x000ea20000300800 */
[----:B------:R-:W-:Y:S01]  /*17610*/  LOP3.LUT P1, RZ, R9, 0xff, RZ, 0xc0, !PT ;  /* 0x000000ff09ff7812 */ /* 0x000fe2000782c0ff */
[----:B------:R-:W-:Y:S01]  /*17620*/  VIADD R5, R6, UR7 ;  /* 0x0000000706057c36 */ /* 0x000fe20008000000 */
[----:B------:R-:W-:Y:S01]  /*17630*/  ULDC.64 UR8, c[0x0][0x650] ;  /* 0x0001940000087ab9 */ /* 0x000fe20000000a00 */
[----:B------:R-:W3:Y:S01]  /*17640*/  LDL.LU R13, [R1+0x204] ;  /* 0x00020400010d7983 */ /* 0x000ee20000300800 */
[----:B------:R-:W-:Y:S01]  /*17650*/  UISETP.GE.U32.AND UP0, UPT, UR7, 0x7, UPT ;  /* 0x000000070700788c */ /* 0x000fe2000bf06070 */
[C---:B------:R-:W-:Y:S01]  /*17660*/  IMAD.WIDE.U32 R2, R5.reuse, 0x24924925, RZ ;  /* 0x2492492505027825 */ /* 0x040fe200078e00ff */
[C---:B------:R-:W-:Y:S01]  /*17670*/  ISETP.GT.U32.AND P0, PT, R5.reuse, 0x6, PT ;  /* 0x000000060500780c */ /* 0x040fe20003f04070 */
[----:B------:R-:W-:Y:S01]  /*17680*/  BSSY B1, `(.L_x_557) ;  /* 0x0000074000017945 */ /* 0x000fe20003800000 */
[----:B------:R-:W-:Y:S01]  /*17690*/  MOV R10, 0xffffffff ;  /* 0xffffffff000a7802 */ /* 0x000fe20000000f00 */
[----:B------:R-:W-:Y:S01]  /*176a0*/  IMAD.IADD R2, R5, 0x1, -R3 ;  /* 0x0000000105027824 */ /* 0x000fe200078e0a03 */
[----:B------:R-:W-:-:S03]  /*176b0*/  PRMT R4, RZ, 0x7610, R4 ;  /* 0x00007610ff047816 */ /* 0x000fc60000000004 */
[----:B------:R-:W0:Y:S01]  /*176c0*/  @P1 S2R R0, SR_CgaCtaId ;  /* 0x0000000000001919 */ /* 0x000e220000008800 */
[----:B------:R-:W-:Y:S01]  /*176d0*/  LEA.HI R3, R2, R3, RZ, 0x1f ;  /* 0x0000000302037211 */ /* 0x000fe200078ff8ff */
[----:B------:R-:W-:Y:S01]  /*176e0*/  IMAD.U32 R2, RZ, RZ, UR7 ;  /* 0x00000007ff027e24 */ /* 0x000fe2000f8e00ff */
[----:B------:R-:W-:Y:S02]  /*176f0*/  @P1 MOV R9, 0x400 ;  /* 0x0000040000091802 */ /* 0x000fe40000000f00 */
[----:B------:R-:W-:Y:S01]  /*17700*/  SHF.R.U32.HI R6, RZ, 0x2, R3 ;  /* 0x00000002ff067819 */ /* 0x000fe20000011603 */
[----:B------:R-:W-:Y:S01]  /*17710*/  IMAD.MOV.U32 R3, RZ, RZ, -0x1 ;  /* 0xffffffffff037424 */ /* 0x000fe200078e00ff */
[----:B------:R-:W-:-:S04]  /*17720*/  ISETP.LT.U32.AND P0, PT, R2, 0x7, P0 ;  /* 0x000000070200780c */ /* 0x000fc80000701070 */
[----:B------:R-:W-:-:S04]  /*17730*/  SEL R2, RZ, 0x1, !P0 ;  /* 0x00000001ff027807 */ /* 0x000fc80004000000 */
[----:B------:R-:W-:Y:S01]  /*17740*/  LOP3.LUT R7, R7, R2, RZ, 0x3c, !PT ;  /* 0x0000000207077212 */ /* 0x000fe200078e3cff */
[----:B------:R-:W-:Y:S01]  /*17750*/  IMAD.MOV.U32 R2, RZ, RZ, -0x1 ;  /* 0xffffffffff027424 */ /* 0x000fe200078e00ff */
[----:B0-----:R-:W-:-:S04]  /*17760*/  @P1 LEA R9, R0, R9, 0x18 ;  /* 0x0000000900091211 */ /* 0x001fc800078ec0ff */
[----:B------:R0:W-:Y:S01]  /*17770*/  @P1 SYNCS.ARRIVE.TRANS64.A1T0 RZ, [R9+URZ+0x88], RZ ;  /* 0x000088ff09ff19a7 */ /* 0x0001e2000810003f */
[----:B------:R-:W-:Y:S02]  /*17780*/  PLOP3.LUT P1, PT, PT, PT, UP0, 0x80, 0x0 ;  /* 0x000000000000781c */ /* 0x000fe40003f2f008 */
[----:B0-----:R-:W-:-:S11]  /*17790*/  PRMT R9, RZ, 0x7610, R9 ;  /* 0x00007610ff097816 */ /* 0x001fd60000000009 */
[----:B------:R-:W-:Y:S01]  /*177a0*/  @P1 LOP3.LUT R7, R7, 0x1, R6, 0x78, !PT ;  /* 0x0000000107071812 */ /* 0x000fe200078e7806 */
[----:B------:R-:W-:Y:S01]  /*177b0*/  IMAD R6, R6, -0x7, R5 ;  /* 0xfffffff906067824 */ /* 0x000fe200078e0205 */
[----:B---3--:R-:W-:-:S04]  /*177c0*/  IADD3 R13, P0, R13, UR22, RZ ;  /* 0x000000160d0d7c10 */ /* 0x008fc8000ff1e0ff */
[----:B--2---:R-:W-:Y:S01]  /*177d0*/  IADD3.X R15, R15, UR13, RZ, P0, !PT ;  /* 0x0000000d0f0f7c10 */ /* 0x004fe200087fe4ff */
[----:B------:R0:W-:Y:S01]  /*177e0*/  STL [R1+0x204], R13 ;  /* 0x0002040d01007387 */ /* 0x0001e20000100800 */
[----:B------:R-:W-:-:S03]  /*177f0*/  ISETP.GE.U32.AND P0, PT, R13, UR8, PT ;  /* 0x000000080d007c0c */ /* 0x000fc6000bf06070 */
[----:B------:R0:W-:Y:S01]  /*17800*/  STL [R1+0x200], R15 ;  /* 0x0002000f01007387 */ /* 0x0001e20000100800 */
[----:B------:R-:W-:-:S13]  /*17810*/  ISETP.GE.U32.AND.EX P0, PT, R15, UR9, PT, P0 ;  /* 0x000000090f007c0c */ /* 0x000fda000bf06100 */
[----:B0-----:R-:W-:Y:S05]  /*17820*/  @P0 BRA `(.L_x_558) ;  /* 0x0000000400640947 */ /* 0x001fea0003800000 */
[----:B------:R-:W0:Y:S01]  /*17830*/  S2R R8, SR_CTAID.X ;  /* 0x0000000000087919 */ /* 0x000e220000002500 */
[----:B------:R-:W-:Y:S01]  /*17840*/  ULDC UR8, c[0x0][0x150] ;  /* 0x0000540000087ab9 */ /* 0x000fe20000000800 */
[----:B------:R-:W1:Y:S01]  /*17850*/  LDC R3, c[0x0][0x144] ;  /* 0x00005100ff037b82 */ /* 0x000e620000000800 */
[----:B------:R-:W-:Y:S01]  /*17860*/  UISETP.NE.AND UP0, UPT, UR45, URZ, UPT ;  /* 0x0000003f2d00728c */ /* 0x000fe2000bf05270 */
[----:B------:R-:W2:Y:S01]  /*17870*/  S2R R5, SR_CTAID.Y ;  /* 0x0000000000057919 */ /* 0x000ea20000002600 */
[----:B------:R-:W-:-:S04]  /*17880*/  ULDC UR11, c[0x0][0x630] ;  /* 0x00018c00000b7ab9 */ /* 0x000fc80000000800 */
[----:B------:R-:W-:Y:S01]  /*17890*/  PLOP3.LUT P0, PT, PT, PT, UP0, 0x80, 0x0 ;  /* 0x000000000000781c */ /* 0x000fe20003f0f008 */
[----:B------:R-:W3:Y:S01]  /*178a0*/  LDC R12, c[0x0][0x148] ;  /* 0x00005200ff0c7b82 */ /* 0x000ee20000000800 */
[----:B0-----:R-:W-:Y:S02]  /*178b0*/  I2FP.F32.U32 R2, R8 ;  /* 0x0000000800027245 */ /* 0x001fe40000201000 */
[----:B--2---:R-:W-:-:S03]  /*178c0*/  I2FP.F32.U32 R4, R5 ;  /* 0x0000000500047245 */ /* 0x004fc60000201000 */
[----:B------:R-:W-:Y:S01]  /*178d0*/  FMUL R2, R2, UR8 ;  /* 0x0000000802027c20 */ /* 0x000fe20008400000 */
[----:B------:R-:W-:Y:S02]  /*178e0*/  ULDC UR8, c[0x0][0x154] ;  /* 0x0000550000087ab9 */ /* 0x000fe40000000800 */
[----:B------:R-:W-:Y:S01]  /*178f0*/  FMUL R10, R4, UR8 ;  /* 0x00000008040a7c20 */ /* 0x000fe20008400000 */
[----:B------:R-:W-:Y:S02]  /*17900*/  ULDC.64 UR8, c[0x0][0x628] ;  /* 0x00018a0000087ab9 */ /* 0x000fe40000000a00 */
[----:B------:R-:W0:Y:S08]  /*17910*/  F2I.U32.TRUNC.NTZ R2, R2 ;  /* 0x0000000200027305 */ /* 0x000e30000020f000 */
[----:B------:R-:W2:Y:S01]  /*17920*/  F2I.U32.TRUNC.NTZ R10, R10 ;  /* 0x0000000a000a7305 */ /* 0x000ea2000020f000 */
[----:B0-----:R-:W-:-:S02]  /*17930*/  IMAD.MOV R4, RZ, RZ, -R2 ;  /* 0x000000ffff047224 */ /* 0x001fc400078e0a02 */
[----:B------:R-:W-:Y:S02]  /*17940*/  IMAD.MOV.U32 R2, RZ, RZ, R13 ;  /* 0x000000ffff027224 */ /* 0x000fe400078e000d */
[----:B-1----:R-:W-:Y:S02]  /*17950*/  IMAD R8, R3, R4, R8 ;  /* 0x0000000403087224 */ /* 0x002fe400078e0208 */
[----:B--2---:R-:W-:-:S04]  /*17960*/  IMAD.MOV R3, RZ, RZ, -R10 ;  /* 0x000000ffff037224 */ /* 0x004fc800078e0a0a */
[----:B---3--:R-:W-:Y:S01]  /*17970*/  @P0 IMAD R8, R12, R3, R5 ;  /* 0x000000030c080224 */ /* 0x008fe200078e0205 */
[----:B------:R-:W-:Y:S01]  /*17980*/  ISETP.NE.U32.AND P0, PT, RZ, UR8, PT ;  /* 0x00000008ff007c0c */ /* 0x000fe2000bf05070 */
[----:B------:R-:W-:-:S03]  /*17990*/  IMAD.MOV.U32 R3, RZ, RZ, R15 ;  /* 0x000000ffff037224 */ /* 0x000fc600078e000f */
[----:B------:R-:W-:-:S13]  /*179a0*/  ISETP.NE.AND.EX P0, PT, RZ, UR9, PT, P0 ;  /* 0x00000009ff007c0c */ /* 0x000fda000bf05300 */
[----:B------:R-:W-:Y:S05]  /*179b0*/  @!P0 BRA `(.L_x_559) ;  /* 0x0000000000288947 */ /* 0x000fea0003800000 */
[----:B------:R-:W-:Y:S02]  /*179c0*/  ULDC UR10, c[0x0][0x634] ;  /* 0x00018d00000a7ab9 */ /* 0x000fe40000000800 */
[----:B------:R-:W-:-:S05]  /*179d0*/  IADD3 R3, P0, R13, UR10, RZ ;  /* 0x0000000a0d037c10 */ /* 0x000fca000ff1e0ff */
[----:B------:R-:W-:-:S04]  /*179e0*/  IMAD.X R11, RZ, RZ, R15, P0 ;  /* 0x000000ffff0b7224 */ /* 0x000fc800000e060f */
[----:B------:R-:W-:-:S04]  /*179f0*/  IMAD.WIDE.U32 R4, R11, UR8, RZ ;  /* 0x000000080b047c25 */ /* 0x000fc8000f8e00ff */
[----:B------:R-:W-:-:S04]  /*17a00*/  IMAD.WIDE.U32 R4, P0, R3, UR9, R4 ;  /* 0x0000000903047c25 */ /* 0x000fc8000f800004 */
[----:B------:R-:W-:-:S04]  /*17a10*/  IMAD.WIDE.U32 R2, R3, UR8, RZ ;  /* 0x0000000803027c25 */ /* 0x000fc8000f8e00ff */
[----:B------:R-:W-:Y:S01]  /*17a20*/  IMAD.MOV.U32 R2, RZ, RZ, R5 ;  /* 0x000000ffff027224 */ /* 0x000fe200078e0005 */
[----:B------:R-:W-:Y:S02]  /*17a30*/  IADD3 RZ, P1, R3, R4, RZ ;  /* 0x0000000403ff7210 */ /* 0x000fe40007f3e0ff */
[----:B------:R-:W-:-:S03]  /*17a40*/  IADD3.X R3, RZ, RZ, RZ, P0, !PT ;  /* 0x000000ffff037210 */ /* 0x000fc600007fe4ff */
[----:B------:R-:W-:-:S08]  /*17a50*/  IMAD.WIDE.U32.X R2, R11, UR9, R2, P1 ;  /* 0x000000090b027c25 */ /* 0x000fd000088e0402 */
.L_x_559:
[--C-:B------:R-:W-:Y:S01]  /*17a60*/  SHF.R.U64 R10, R2, UR11, R3.reuse ;  /* 0x0000000b020a7c19 */ /* 0x100fe20008001203 */
[----:B------:R-:W-:Y:S01]  /*17a70*/  ULDC.64 UR8, c[0x0][0x620] ;  /* 0x0001880000087ab9 */ /* 0x000fe20000000a00 */
[----:B------:R-:W-:Y:S01]  /*17a80*/  SHF.R.U32.HI R2, RZ, UR11, R3 ;  /* 0x0000000bff027c19 */ /* 0x000fe20008011603 */
[----:B------:R-:W-:Y:S01]  /*17a90*/  IMAD.MOV.U32 R3, RZ, RZ, R15 ;  /* 0x000000ffff037224 */ /* 0x000fe200078e000f */
[----:B------:R-:W-:Y:S01]  /*17aa0*/  IADD3 R11, P0, RZ, -R10, RZ ;  /* 0x8000000aff0b7210 */ /* 0x000fe20007f1e0ff */
[----:B------:R-:W-:-:S04]  /*17ab0*/  ULDC.64 UR10, c[0x0][0x640] ;  /* 0x00019000000a7ab9 */ /* 0x000fc80000000a00 */
[----:B------:R-:W-:Y:S01]  /*17ac0*/  IMAD.X R2, RZ, RZ, ~R2, P0 ;  /* 0x000000ffff027224 */ /* 0x000fe200000e0e02 */
[----:B------:R-:W-:-:S03]  /*17ad0*/  ISETP.NE.U32.AND P0, PT, RZ, UR10, PT ;  /* 0x0000000aff007c0c */ /* 0x000fc6000bf05070 */
[----:B------:R-:W-:Y:S01]  /*17ae0*/  IMAD R2, R2, UR8, RZ ;  /* 0x0000000802027c24 */ /* 0x000fe2000f8e02ff */
[----:B------:R-:W-:-:S03]  /*17af0*/  ISETP.NE.AND.EX P0, PT, RZ, UR11, PT, P0 ;  /* 0x0000000bff007c0c */ /* 0x000fc6000bf05300 */
[----:B------:R-:W-:Y:S02]  /*17b00*/  IMAD R5, R11, UR9, R2 ;  /* 0x000000090b057c24 */ /* 0x000fe4000f8e0202 */
[----:B------:R-:W-:-:S04]  /*17b10*/  IMAD.MOV.U32 R2, RZ, RZ, R13 ;  /* 0x000000ffff027224 */ /* 0x000fc800078e000d */
[----:B------:R-:W-:Y:S01]  /*17b20*/  IMAD.WIDE.U32 R2, R11, UR8, R2 ;  /* 0x000000080b027c25 */ /* 0x000fe2000f8e0002 */
[----:B------:R-:W-:-:S03]  /*17b30*/  ULDC UR8, c[0x0][0x618] ;  /* 0x0001860000087ab9 */ /* 0x000fc60000000800 */
[----:B------:R-:W-:-:S05]  /*17b40*/  IMAD.IADD R3, R3, 0x1, R5 ;  /* 0x0000000103037824 */ /* 0x000fca00078e0205 */
[--C-:B------:R-:W-:Y:S02]  /*17b50*/  SHF.R.U64 R11, R2, UR8, R3.reuse ;  /* 0x00000008020b7c19 */ /* 0x100fe40008001203 */
[----:B------:R-:W-:Y:S01]  /*17b60*/  SHF.R.U32.HI R2, RZ, UR8, R3 ;  /* 0x00000008ff027c19 */ /* 0x000fe20008011603 */
[----:B------:R-:W-:-:S03]  /*17b70*/  ULDC UR8, c[0x0][0x608] ;  /* 0x0001820000087ab9 */ /* 0x000fc60000000800 */
[--C-:B------:R-:W-:Y:S02]  /*17b80*/  SHF.R.U32.HI R3, RZ, UR8, R2.reuse ;  /* 0x00000008ff037c19 */ /* 0x100fe40008011602 */
[----:B------:R-:W-:Y:S01]  /*17b90*/  SHF.R.U64 R12, R11, UR8, R2 ;  /* 0x000000080b0c7c19 */ /* 0x000fe20008001202 */
[----:B------:R-:W-:Y:S02]  /*17ba0*/  ULDC UR8, c[0x0][0x658] ;  /* 0x0001960000087ab9 */ /* 0x000fe40000000800 */
[--C-:B------:R-:W-:Y:S02]  /*17bb0*/  SHF.R.U32.HI R15, RZ, UR8, R3.reuse ;  /* 0x00000008ff0f7c19 */ /* 0x100fe40008011603 */
[----:B------:R-:W-:-:S03]  /*17bc0*/  SHF.R.U64 R13, R12, UR8, R3 ;  /* 0x000000080c0d7c19 */ /* 0x000fc60008001203 */
[----:B------:R-:W-:Y:S01]  /*17bd0*/  IMAD.MOV.U32 R3, RZ, RZ, R15 ;  /* 0x000000ffff037224 */ /* 0x000fe200078e000f */
[----:B------:R-:W-:Y:S01]  /*17be0*/  MOV R2, R13 ;  /* 0x0000000d00027202 */ /* 0x000fe20000000f00 */
[----:B------:R-:W-:Y:S06]  /*17bf0*/  @!P0 BRA `(.L_x_560) ;  /* 0x0000000000288947 */ /* 0x000fec0003800000 */
[----:B------:R-:W-:Y:S02]  /*17c00*/  ULDC UR8, c[0x0][0x64c] ;  /* 0x0001930000087ab9 */ /* 0x000fe40000000800 */
[----:B------:R-:W-:-:S05]  /*17c10*/  IADD3 R3, P0, R13, UR8, RZ ;  /* 0x000000080d037c10 */ /* 0x000fca000ff1e0ff */
[----:B------:R-:W-:-:S04]  /*17c20*/  IMAD.X R15, RZ, RZ, R15, P0 ;  /* 0x000000ffff0f7224 */ /* 0x000fc800000e060f */
[----:B------:R-:W-:-:S04]  /*17c30*/  IMAD.WIDE.U32 R4, R15, UR10, RZ ;  /* 0x0000000a0f047c25 */ /* 0x000fc8000f8e00ff */
[----:B------:R-:W-:-:S04]  /*17c40*/  IMAD.WIDE.U32 R4, P0, R3, UR11, R4 ;  /* 0x0000000b03047c25 */ /* 0x000fc8000f800004 */
[----:B------:R-:W-:-:S04]  /*17c50*/  IMAD.WIDE.U32 R2, R3, UR10, RZ ;  /* 0x0000000a03027c25 */ /* 0x000fc8000f8e00ff */
[----:B------:R-:W-:Y:S01]  /*17c60*/  IMAD.MOV.U32 R2, RZ, RZ, R5 ;  /* 0x000000ffff027224 */ /* 0x000fe200078e0005 */
[----:B------:R-:W-:Y:S01]  /*17c70*/  IADD3 RZ, P1, R3, R4, RZ ;  /* 0x0000000403ff7210 */ /* 0x000fe20007f3e0ff */
[----:B------:R-:W-:-:S04]  /*17c80*/  IMAD.X R3, RZ, RZ, RZ, P0 ;  /* 0x000000ffff037224 */ /* 0x000fc800000e06ff */
[----:B------:R-:W-:-:S08]  /*17c90*/  IMAD.WIDE.U32.X R2, R15, UR11, R2, P1 ;  /* 0x0000000b0f027c25 */ /* 0x000fd000088e0402 */
.L_x_560:
[----:B------:R-:W-:Y:S01]  /*17ca0*/  ULDC UR8, c[0x0][0x648] ;  /* 0x0001920000087ab9 */ /* 0x000fe20000000800 */
[----:B------:R-:W-:Y:S01]  /*17cb0*/  LOP3.LUT R12, R12, UR6, RZ, 0xc0, !PT ;  /* 0x000000060c0c7c12 */ /* 0x000fe2000f8ec0ff */
[----:B------:R-:W-:Y:S01]  /*17cc0*/  UISETP.NE.AND UP0, UPT, UR45, URZ, UPT ;  /* 0x0000003f2d00728c */ /* 0x000fe2000bf05270 */
[----:B------:R-:W-:Y:S01]  /*17cd0*/  SHF.R.U64 R3, R2, UR8, R3 ;  /* 0x0000000802037c19 */ /* 0x000fe20008001203 */
[----:B------:R-:W-:Y:S01]  /*17ce0*/  ULDC UR8, c[0x0][0x638] ;  /* 0x00018e0000087ab9 */ /* 0x000fe20000000800 */
[----:B------:R-:W-:-:S03]  /*17cf0*/  MOV R4, 0x1 ;  /* 0x0000000100047802 */ /* 0x000fc60000000f00 */
[----:B------:R-:W-:Y:S01]  /*17d00*/  IMAD.MOV R2, RZ, RZ, -R3 ;  /* 0x000000ffff027224 */ /* 0x000fe200078e0a03 */
[----:B------:R-:W-:Y:S01]  /*17d10*/  PLOP3.LUT P0, PT, PT, PT, UP0, 0x40, 0x0 ;  /* 0x000000000000781c */ /* 0x000fe20003f0e808 */
[----:B------:R-:W-:Y:S01]  /*17d20*/  IMAD R5, R3, UR5, R12 ;  /* 0x0000000503057c24 */ /* 0x000fe2000f8e020c */
[----:B------:R-:W-:Y:S01]  /*17d30*/  PLOP3.LUT P1, PT, PT, PT, UP0, 0x40, 0x0 ;  /* 0x000000000000781c */ /* 0x000fe20003f2e808 */
[----:B------:R-:W-:Y:S01]  /*17d40*/  IMAD R13, R2, UR8, R13 ;  /* 0x00000008020d7c24 */ /* 0x000fe2000f8e020d */
[----:B------:R-:W-:Y:S01]  /*17d50*/  ULDC UR8, c[0x0][0x610] ;  /* 0x0001840000087ab9 */ /* 0x000fe20000000800 */
[----:B------:R-:W-:Y:S01]  /*17d60*/  LOP3.LUT R2, R11, UR4, RZ, 0xc0, !PT ;  /* 0x000000040b027c12 */ /* 0x000fe2000f8ec0ff */
[----:B------:R-:W-:Y:S01]  /*17d70*/  IMAD R8, R5, UR8, R8 ;  /* 0x0000000805087c24 */ /* 0x000fe2000f8e0208 */
[----:B------:R-:W-:-:S03]  /*17d80*/  ULDC UR8, c[0x0][0x600] ;  /* 0x0001800000087ab9 */ /* 0x000fc60000000800 */
[----:B------:R-:W-:-:S05]  /*17d90*/  IMAD R13, R13, UR8, R2 ;  /* 0x000000080d0d7c24 */ /* 0x000fca000f8e0202 */
[----:B------:R-:W-:Y:S02]  /*17da0*/  SEL R2, R13, R8, P0 ;  /* 0x000000080d027207 */ /* 0x000fe40000000000 */
[----:B------:R-:W-:-:S07]  /*17db0*/  SEL R3, R8, R13, P1 ;  /* 0x0000000d08037207 */ /* 0x000fce0000800000 */
.L_x_558:
[----:B------:R-:W-:Y:S05]  /*17dc0*/  BSYNC B1 ;  /* 0x0000000000017941 */ /* 0x000fea0003800000 */
.L_x_557:
[----:B------:R-:W-:-:S13]  /*17dd0*/  LOP3.LUT P0, RZ, R4, 0xff, RZ, 0xc0, !PT ;  /* 0x000000ff04ff7812 */ /* 0x000fda000780c0ff */
[----:B------:R-:W-:Y:S05]  /*17de0*/  @P0 BRA `(.L_x_561) ;  /* 0xfffffff000fc0947 */ /* 0x000fea000383ffff */
[----:B------:R-:W-:Y:S05]  /*17df0*/  BSYNC B0 ;  /* 0x0000000000007941 */ /* 0x000fea0003800000 */
.L_x_550:
[----:B------:R-:W-:-:S03]  /*17e00*/  UMOV UR8, 0xffffffff ;  /* 0xffffffff00087882 */ /* 0x000fc60000000000 */
[----:B------:R-:W-:Y:S05]  /*17e10*/  BRA.DIV UR8, `(.L_x_562) ;  /* 0x0000000608847947 */ /* 0x000fea000b800000 */
[----:B------:R-:W-:-:S13]  /*17e20*/  ELECT P6, URZ, PT ;  /* 0x00000000003f782f */ /* 0x000fda00038c0000 */
.L_x_579:
[----:B------:R-:W-:Y:S04]  /*17e30*/  BSSY B0, `(.L_x_563) ;  /* 0x0000047000007945 */ /* 0x000fe80003800000 */
[----:B------:R-:W-:Y:S05]  /*17e40*/  @!P6 BRA `(.L_x_564) ;  /* 0x000000040014e947 */ /* 0x000fea0003800000 */
[----:B------:R-:W-:-:S04]  /*17e50*/  ULOP3.LUT UR8, UR40, 0x2, URZ, 0xfc, !UPT ;  /* 0x0000000228087892 */ /* 0x000fc8000f8efc3f */
[----:B------:R-:W-:-:S06]  /*17e60*/  UISETP.NE.AND UP0, UPT, UR8, 0x3, UPT ;  /* 0x000000030800788c */ /* 0x000fcc000bf05270 */
[----:B------:R-:W-:-:S13]  /*17e70*/  PLOP3.LUT P0, PT, PT, PT, UP0, 0x80, 0x0 ;  /* 0x000000000000781c */ /* 0x000fda0003f0f008 */
[----:B------:R-:W-:Y:S05]  /*17e80*/  @!P0 BRA `(.L_x_565) ;  /* 0x0000000000048947 */ /* 0x000fea0003800000 */
[----:B------:R-:W-:Y:S01]  /*17e90*/  BPT.TRAP 0x1 ;  /* 0x000000040000795c */ /* 0x000fe20000300000 */
.L_x_565:
[----:B------:R-:W0:Y:S01]  /*17ea0*/  S2R R3, SR_CgaCtaId ;  /* 0x0000000000037919 */ /* 0x000e220000008800 */
[----:B------:R-:W-:-:S04]  /*17eb0*/  MOV R0, 0x400 ;  /* 0x0000040000007802 */ /* 0x000fc80000000f00 */
[----:B0-----:R-:W-:Y:S02]  /*17ec0*/  LEA R3, R3, R0, 0x18 ;  /* 0x0000000003037211 */ /* 0x001fe400078ec0ff */
[----:B------:R-:W-:-:S03]  /*17ed0*/  SHF.L.U32 R0, R7, 0x1f, RZ ;  /* 0x0000001f07007819 */ /* 0x000fc600000006ff */
[----:B------:R-:W-:-:S04]  /*17ee0*/  VIADD R3, R3, 0x38 ;  /* 0x0000003803037836 */ /* 0x000fc80000000000 */
[----:B------:R-:W-:-:S04]  /*17ef0*/  IMAD R5, R6, 0x8, R3 ;  /* 0x0000000806057824 */ /* 0x000fc800078e0203 */
[----:B------:R-:W0:Y:S02]  /*17f00*/  SYNCS.PHASECHK.TRANS64.TRYWAIT P0, [R5+URZ], R0 ;  /* 0x00000000050075a7 */ /* 0x000e24000800017f */
[----:B0-----:R-:W-:Y:S05]  /*17f10*/  @!P0 BRA `(.L_x_566) ;  /* 0x0000000400648947 */ /* 0x001fea0003800000 */
.L_x_580:
[----:B------:R-:W-:-:S05]  /*17f20*/  VIADD R6, R6, 0x1 ;  /* 0x0000000106067836 */ /* 0x000fca0000000000 */
[----:B------:R-:W-:-:S04]  /*17f30*/  ISETP.NE.AND P0, PT, R6, 0x7, PT ;  /* 0x000000070600780c */ /* 0x000fc80003f05270 */
[----:B0-----:R-:W-:Y:S02]  /*17f40*/  SEL R0, RZ, 0x1, P0 ;  /* 0x00000001ff007807 */ /* 0x001fe40000000000 */
[----:B------:R-:W-:Y:S02]  /*17f50*/  SEL R6, R6, RZ, P0 ;  /* 0x000000ff06067207 */ /* 0x000fe40000000000 */
[----:B------:R-:W-:-:S03]  /*17f60*/  LOP3.LUT R7, R7, R0, RZ, 0x3c, !PT ;  /* 0x0000000007077212 */ /* 0x000fc600078e3cff */
[----:B------:R-:W-:Y:S01]  /*17f70*/  IMAD R5, R6, 0x8, R3 ;  /* 0x0000000806057824 */ /* 0x000fe200078e0203 */
[----:B------:R-:W-:-:S04]  /*17f80*/  SHF.L.U32 R0, R7, 0x1f, RZ ;  /* 0x0000001f07007819 */ /* 0x000fc800000006ff */
[----:B------:R-:W0:Y:S02]  /*17f90*/  SYNCS.PHASECHK.TRANS64.TRYWAIT P0, [R5+URZ], R0 ;  /* 0x00000000050075a7 */ /* 0x000e24000800017f */
[----:B0-----:R-:W-:Y:S05]  /*17fa0*/  @!P0 BRA `(.L_x_567) ;  /* 0x0000000400548947 */ /* 0x001fea0003800000 */
.L_x_581:
[----:B0-----:R-:W-:-:S05]  /*17fb0*/  VIADD R0, R6, 0x1 ;  /* 0x0000000106007836 */ /* 0x001fca0000000000 */
[----:B------:R-:W-:-:S04]  /*17fc0*/  ISETP.NE.AND P0, PT, R0, 0x7, PT ;  /* 0x000000070000780c */ /* 0x000fc80003f05270 */
[----:B------:R-:W-:Y:S02]  /*17fd0*/  SEL R2, RZ, 0x1, P0 ;  /* 0x00000001ff027807 */ /* 0x000fe40000000000 */
[----:B------:R-:W-:Y:S02]  /*17fe0*/  SEL R4, R0, RZ, P0 ;  /* 0x000000ff00047207 */ /* 0x000fe40000000000 */
[----:B------:R-:W-:Y:S02]  /*17ff0*/  LOP3.LUT R7, R7, R2, RZ, 0x3c, !PT ;  /* 0x0000000207077212 */ /* 0x000fe400078e3cff */
[----:B------:R-:W-:Y:S02]  /*18000*/  LEA R5, R4, R3, 0x3 ;  /* 0x0000000304057211 */ /* 0x000fe400078e18ff */
[----:B------:R-:W-:-:S04]  /*18010*/  SHF.L.U32 R0, R7, 0x1f, RZ ;  /* 0x0000001f07007819 */ /* 0x000fc800000006ff */
[----:B------:R-:W0:Y:S02]  /*18020*/  SYNCS.PHASECHK.TRANS64.TRYWAIT P0, [R5+URZ], R0 ;  /* 0x00000000050075a7 */ /* 0x000e24000800017f */
[----:B0-----:R-:W-:Y:S05]  /*18030*/  @!P0 BRA `(.L_x_568) ;  /* 0x0000000400448947 */ /* 0x001fea0003800000 */
.L_x_582:
[----:B0-----:R-:W-:-:S05]  /*18040*/  VIADD R0, R4, 0x1 ;  /* 0x0000000104007836 */ /* 0x001fca0000000000 */
[----:B------:R-:W-:-:S04]  /*18050*/  ISETP.NE.AND P0, PT, R0, 0x7, PT ;  /* 0x000000070000780c */ /* 0x000fc80003f05270 */
[----:B------:R-:W-:Y:S02]  /*18060*/  SEL R2, RZ, 0x1, P0 ;  /* 0x00000001ff027807 */ /* 0x000fe40000000000 */
[----:B------:R-:W-:Y:S02]  /*18070*/  SEL R4, R0, RZ, P0 ;  /* 0x000000ff00047207 */ /* 0x000fe40000000000 */
[----:B------:R-:W-:-:S03]  /*18080*/  LOP3.LUT R7, R7, R2, RZ, 0x3c, !PT ;  /* 0x0000000207077212 */ /* 0x000fc600078e3cff */
[----:B------:R-:W-:Y:S01]  /*18090*/  IMAD R5, R4, 0x8, R3 ;  /* 0x0000000804057824 */ /* 0x000fe200078e0203 */
[----:B------:R-:W-:-:S04]  /*180a0*/  SHF.L.U32 R0, R7, 0x1f, RZ ;  /* 0x0000001f07007819 */ /* 0x000fc800000006ff */
[----:B------:R-:W0:Y:S02]  /*180b0*/  SYNCS.PHASECHK.TRANS64.TRYWAIT P0, [R5+URZ], R0 ;  /* 0x00000000050075a7 */ /* 0x000e24000800017f */
[----:B0-----:R-:W-:Y:S05]  /*180c0*/  @!P0 BRA `(.L_x_569) ;  /* 0x0000000400348947 */ /* 0x001fea0003800000 */
.L_x_583:
        /* <DEDUP_REMOVED lines=9> */
.L_x_584:
        /* <DEDUP_REMOVED lines=9> */
.L_x_585:
[----:B0-----:R-:W-:-:S05]  /*181f0*/  VIADD R0, R4, 0x1 ;  /* 0x0000000104007836 */ /* 0x001fca0000000000 */
[----:B------:R-:W-:-:S04]  /*18200*/  ISETP.NE.AND P0, PT, R0, 0x7, PT ;  /* 0x000000070000780c */ /* 0x000fc80003f05270 */
[----:B------:R-:W-:Y:S02]  /*18210*/  SEL R2, RZ, 0x1, P0 ;  /* 0x00000001ff027807 */ /* 0x000fe40000000000 */
[----:B------:R-:W-:Y:S02]  /*18220*/  SEL R0, R0, RZ, P0 ;  /* 0x000000ff00007207 */ /* 0x000fe40000000000 */
[----:B------:R-:W-:-:S03]  /*18230*/  LOP3.LUT R2, R7, R2, RZ, 0x3c, !PT ;  /* 0x0000000207027212 */ /* 0x000fc600078e3cff */
[----:B------:R-:W-:Y:S01]  /*18240*/  IMAD R3, R0, 0x8, R3 ;  /* 0x0000000800037824 */ /* 0x000fe200078e0203 */
[----:B------:R-:W-:-:S07]  /*18250*/  SHF.L.U32 R0, R2, 0x1f, RZ ;  /* 0x0000001f02007819 */ /* 0x000fce00000006ff */
.L_x_572:
[----:B0-----:R0:W1:Y:S02]  /*18260*/  SYNCS.PHASECHK.TRANS64.TRYWAIT P0, [R3+URZ], R0 ;  /* 0x00000000030075a7 */ /* 0x001064000800017f */
[----:B-1----:R-:W-:Y:S05]  /*18270*/  @!P0 NANOSLEEP.SYNCS 0x989680 ;  /* 0x009896800000895d */ /* 0x002fea0003900000 */
[----:B------:R-:W1:Y:S02]  /*18280*/  @!P0 SYNCS.PHASECHK.TRANS64 P0, [R3+URZ], R0 ;  /* 0x00000000030085a7 */ /* 0x000e64000800007f */
[----:B-1----:R-:W-:Y:S05]  /*18290*/  @!P0 BRA `(.L_x_572) ;  /* 0xfffffffc00f08947 */ /* 0x002fea000383ffff */
.L_x_564:
[----:B------:R-:W-:Y:S05]  /*182a0*/  BSYNC B0 ;  /* 0x0000000000007941 */ /* 0x000fea0003800000 */
.L_x_563:
[----:B------:R-:W-:Y:S05]  /*182b0*/  EXIT ;  /* 0x000000000000794d */ /* 0x000fea0003800000 */
.L_x_21:
[----:B-1----:R1:W2:Y:S02]  /*182c0*/  SYNCS.PHASECHK.TRANS64.TRYWAIT P1, [R4+URZ], R3 ;  /* 0x00000003040075a7 */ /* 0x0022a4000802017f */
[----:B--2---:R-:W-:Y:S05]  /*182d0*/  @!P1 NANOSLEEP.SYNCS 0x989680 ;  /* 0x009896800000995d */ /* 0x004fea0003900000 */
[----:B------:R-:W2:Y:S02]  /*182e0*/  @!P1 SYNCS.PHASECHK.TRANS64 P1, [R4+URZ], R3 ;  /* 0x00000003040095a7 */ /* 0x000ea4000802007f */
[----:B--2---:R-:W-:Y:S05]  /*182f0*/  @!P1 BRA `(.L_x_21) ;  /* 0xfffffffc00f09947 */ /* 0x004fea000383ffff */
[----:B------:R-:W-:Y:S05]  /*18300*/  BRA `(.L_x_20) ;  /* 0xfffffe9000f87947 */ /* 0x000fea000383ffff */
.L_x_26:
[----:B-1----:R1:W2:Y:S02]  /*18310*/  SYNCS.PHASECHK.TRANS64.TRYWAIT P1, [R5+URZ], R6 ;  /* 0x00000006050075a7 */ /* 0x0022a4000802017f */
[----:B--2---:R-:W-:Y:S05]  /*18320*/  @!P1 NANOSLEEP.SYNCS 0x989680 ;  /* 0x009896800000995d */ /* 0x004fea0003900000 */
[----:B------:R-:W2:Y:S02]  /*18330*/  @!P1 SYNCS.PHASECHK.TRANS64 P1, [R5+URZ], R6 ;  /* 0x00000006050095a7 */ /* 0x000ea4000802007f */
[----:B--2---:R-:W-:Y:S05]  /*18340*/  @!P1 BRA `(.L_x_26) ;  /* 0xfffffffc00f09947 */ /* 0x004fea000383ffff */
[----:B------:R-:W-:Y:S05]  /*18350*/  BRA `(.L_x_25) ;  /* 0xfffffea800587947 */ /* 0x000fea000383ffff */
.L_x_551:
[----:B------:R-:W-:Y:S01]  /*18360*/  BSSY B1, `(.L_x_573) ;  /* 0x0000006000017945 */ /* 0x000fe20003800000 */
[----:B------:R-:W-:-:S07]  /*18370*/  IMAD.MOV.U32 R15, RZ, RZ, -0x1 ;  /* 0xffffffffff0f7424 */ /* 0x000fce00078e00ff */
[----:B------:R-:W-:Y:S05]  /*18380*/  WARPSYNC.COLLECTIVE R15, `(.L_x_574) ;  /* 0x000000000f0c7348 */ /* 0x000fea0003c00000 */
[----:B------:R-:W-:Y:S02]  /*18390*/  ELECT P6, UR62, PT ;  /* 0x00000000003e782f */ /* 0x000fe400038c0000 */
[----:B------:R-:W-:Y:S01]  /*183a0*/  MOV R14, UR62 ;  /* 0x0000003e000e7c02 */ /* 0x000fe20008000f00 */
[----:B------:R-:W-:Y:S10]  /*183b0*/  ENDCOLLECTIVE ;  /* 0x000000000000791b */ /* 0x000ff40003800000 */
.L_x_574:
[----:B------:R-:W-:Y:S05]  /*183c0*/  BSYNC B1 ;  /* 0x0000000000017941 */ /* 0x000fea0003800000 */
.L_x_573:
[----:B------:R-:W-:Y:S05]  /*183d0*/  BRA `(.L_x_575) ;  /* 0xffffffec008c7947 */ /* 0x000fea000383ffff */
.L_x_554:
[----:B0-----:R0:W2:Y:S02]  /*183e0*/  SYNCS.PHASECHK.TRANS64.TRYWAIT P0, [R8+URZ+0x38], R11 ;  /* 0x0000380b080075a7 */ /* 0x0010a4000800017f */
[----:B--2---:R-:W-:Y:S05]  /*183f0*/  @!P0 NANOSLEEP.SYNCS 0x989680 ;  /* 0x009896800000895d */ /* 0x004fea0003900000 */
[----:B------:R-:W2:Y:S02]  /*18400*/  @!P0 SYNCS.PHASECHK.TRANS64 P0, [R8+URZ+0x38], R11 ;  /* 0x0000380b080085a7 */ /* 0x000ea4000800007f */
[----:B--2---:R-:W-:Y:S05]  /*18410*/  @!P0 BRA `(.L_x_554) ;  /* 0xfffffffc00f08947 */ /* 0x004fea000383ffff */
[----:B------:R-:W-:Y:S05]  /*18420*/  BRA `(.L_x_576) ;  /* 0xffffffec00d07947 */ /* 0x000fea000383ffff */
.L_x_562:
[----:B------:R-:W-:Y:S01]  /*18430*/  BSSY B0, `(.L_x_577) ;  /* 0x0000006000007945 */ /* 0x000fe20003800000 */
[----:B------:R-:W-:-:S07]  /*18440*/  IMAD.MOV.U32 R15, RZ, RZ, -0x1 ;  /* 0xffffffffff0f7424 */ /* 0x000fce00078e00ff */
[----:B------:R-:W-:Y:S05]  /*18450*/  WARPSYNC.COLLECTIVE R15, `(.L_x_578) ;  /* 0x000000000f0c7348 */ /* 0x000fea0003c00000 */
[----:B------:R-:W-:Y:S02]  /*18460*/  ELECT P6, UR62, PT ;  /* 0x00000000003e782f */ /* 0x000fe400038c0000 */
[----:B------:R-:W-:Y:S01]  /*18470*/  MOV R14, UR62 ;  /* 0x0000003e000e7c02 */ /* 0x000fe20008000f00 */
[----:B------:R-:W-:Y:S10]  /*18480*/  ENDCOLLECTIVE ;  /* 0x000000000000791b */ /* 0x000ff40003800000 */
.L_x_578:
[----:B------:R-:W-:Y:S05]  /*18490*/  BSYNC B0 ;  /* 0x0000000000007941 */ /* 0x000fea0003800000 */
.L_x_577:
[----:B------:R-:W-:Y:S05]  /*184a0*/  BRA `(.L_x_579) ;  /* 0xfffffff800607947 */ /* 0x000fea000383ffff */
.L_x_566:
[----:B0-----:R0:W1:Y:S02]  /*184b0*/  SYNCS.PHASECHK.TRANS64.TRYWAIT P0, [R5+URZ], R0 ;  /* 0x00000000050075a7 */ /* 0x001064000800017f */
[----:B-1----:R-:W-:Y:S05]  /*184c0*/  @!P0 NANOSLEEP.SYNCS 0x989680 ;  /* 0x009896800000895d */ /* 0x002fea0003900000 */
[----:B------:R-:W1:Y:S02]  /*184d0*/  @!P0 SYNCS.PHASECHK.TRANS64 P0, [R5+URZ], R0 ;  /* 0x00000000050085a7 */ /* 0x000e64000800007f */
[----:B-1----:R-:W-:Y:S05]  /*184e0*/  @!P0 BRA `(.L_x_566) ;  /* 0xfffffffc00f08947 */ /* 0x002fea000383ffff */
[----:B------:R-:W-:Y:S05]  /*184f0*/  BRA `(.L_x_580) ;  /* 0xfffffff800887947 */ /* 0x000fea000383ffff */
.L_x_567:
[----:B0-----:R0:W1:Y:S02]  /*18500*/  SYNCS.PHASECHK.TRANS64.TRYWAIT P0, [R5+URZ], R0 ;  /* 0x00000000050075a7 */ /* 0x001064000800017f */
[----:B-1----:R-:W-:Y:S05]  /*18510*/  @!P0 NANOSLEEP.SYNCS 0x989680 ;  /* 0x009896800000895d */ /* 0x002fea0003900000 */
[----:B------:R-:W1:Y:S02]  /*18520*/  @!P0 SYNCS.PHASECHK.TRANS64 P0, [R5+URZ], R0 ;  /* 0x00000000050085a7 */ /* 0x000e64000800007f */
[----:B-1----:R-:W-:Y:S05]  /*18530*/  @!P0 BRA `(.L_x_567) ;  /* 0xfffffffc00f08947 */ /* 0x002fea000383ffff */
[----:B------:R-:W-:Y:S05]  /*18540*/  BRA `(.L_x_581) ;  /* 0xfffffff800987947 */ /* 0x000fea000383ffff */
.L_x_568:
[----:B0-----:R0:W1:Y:S02]  /*18550*/  SYNCS.PHASECHK.TRANS64.TRYWAIT P0, [R5+URZ], R0 ;  /* 0x00000000050075a7 */ /* 0x001064000800017f */
[----:B-1----:R-:W-:Y:S05]  /*18560*/  @!P0 NANOSLEEP.SYNCS 0x989680 ;  /* 0x009896800000895d */ /* 0x002fea0003900000 */
[----:B------:R-:W1:Y:S02]  /*18570*/  @!P0 SYNCS.PHASECHK.TRANS64 P0, [R5+URZ], R0 ;  /* 0x00000000050085a7 */ /* 0x000e64000800007f */
[----:B-1----:R-:W-:Y:S05]  /*18580*/  @!P0 BRA `(.L_x_568) ;  /* 0xfffffffc00f08947 */ /* 0x002fea000383ffff */
[----:B------:R-:W-:Y:S05]  /*18590*/  BRA `(.L_x_582) ;  /* 0xfffffff800a87947 */ /* 0x000fea000383ffff */
.L_x_569:
[----:B0-----:R0:W1:Y:S02]  /*185a0*/  SYNCS.PHASECHK.TRANS64.TRYWAIT P0, [R5+URZ], R0 ;  /* 0x00000000050075a7 */ /* 0x001064000800017f */
[----:B-1----:R-:W-:Y:S05]  /*185b0*/  @!P0 NANOSLEEP.SYNCS 0x989680 ;  /* 0x009896800000895d */ /* 0x002fea0003900000 */
[----:B------:R-:W1:Y:S02]  /*185c0*/  @!P0 SYNCS.PHASECHK.TRANS64 P0, [R5+URZ], R0 ;  /* 0x00000000050085a7 */ /* 0x000e64000800007f */
[----:B-1----:R-:W-:Y:S05]  /*185d0*/  @!P0 BRA `(.L_x_569) ;  /* 0xfffffffc00f08947 */ /* 0x002fea000383ffff */
[----:B------:R-:W-:Y:S05]  /*185e0*/  BRA `(.L_x_583) ;  /* 0xfffffff800b87947 */ /* 0x000fea000383ffff */
.L_x_570:
[----:B0-----:R0:W1:Y:S02]  /*185f0*/  SYNCS.PHASECHK.TRANS64.TRYWAIT P0, [R5+URZ], R0 ;  /* 0x00000000050075a7 */ /* 0x001064000800017f */
[----:B-1----:R-:W-:Y:S05]  /*18600*/  @!P0 NANOSLEEP.SYNCS 0x989680 ;  /* 0x009896800000895d */ /* 0x002fea0003900000 */
[----:B------:R-:W1:Y:S02]  /*18610*/  @!P0 SYNCS.PHASECHK.TRANS64 P0, [R5+URZ], R0 ;  /* 0x00000000050085a7 */ /* 0x000e64000800007f */
[----:B-1----:R-:W-:Y:S05]  /*18620*/  @!P0 BRA `(.L_x_570) ;  /* 0xfffffffc00f08947 */ /* 0x002fea000383ffff */
[----:B------:R-:W-:Y:S05]  /*18630*/  BRA `(.L_x_584) ;  /* 0xfffffff800c87947 */ /* 0x000fea000383ffff */
.L_x_571:
[----:B0-----:R0:W1:Y:S02]  /*18640*/  SYNCS.PHASECHK.TRANS64.TRYWAIT P0, [R5+URZ], R0 ;  /* 0x00000000050075a7 */ /* 0x001064000800017f */
[----:B-1----:R-:W-:Y:S05]  /*18650*/  @!P0 NANOSLEEP.SYNCS 0x989680 ;  /* 0x009896800000895d */ /* 0x002fea0003900000 */
[----:B------:R-:W1:Y:S02]  /*18660*/  @!P0 SYNCS.PHASECHK.TRANS64 P0, [R5+URZ], R0 ;  /* 0x00000000050085a7 */ /* 0x000e64000800007f */
[----:B-1----:R-:W-:Y:S05]  /*18670*/  @!P0 BRA `(.L_x_571) ;  /* 0xfffffffc00f08947 */ /* 0x002fea000383ffff */
[----:B------:R-:W-:Y:S05]  /*18680*/  BRA `(.L_x_585) ;  /* 0xfffffff800d87947 */ /* 0x000fea000383ffff */
.L_x_586:
[----:B------:R-:W-:-:S00]  /*18690*/  BRA `(.L_x_586) ;  /* 0xfffffffc00fc7947 */ /* 0x000fc0000383ffff */
[----:B------:R-:W-:-:S00]  /*186a0*/  NOP ;  /* 0x0000000000007918 */ /* 0x000fc00000000000 */
        /* <DEDUP_REMOVED lines=13> */
.L_x_587:


//--------------------- .nv.global.init           --------------------------
	.section	.nv.global.init,"aw",@progbits
.nv.global.init:
	.type		$str$22,@object
	.size		$str$22,($str$23 - $str$22)
$str$22:
        /*0000*/ 	.byte	0x6b, 0x5f, 0x74, 0x69, 0x6c, 0x65, 0x5f, 0x63, 0x6f, 0x75, 0x6e, 0x74, 0x20, 0x3e, 0x3d, 0x20
        /*0010*/ 	.byte	0x31, 0x00
	.type		$str$23,@object
	.size		$str$23,(__unnamed_1 - $str$23)
$str$23:
        /*0012*/ 	.byte	0x2f, 0x74, 0x6d, 0x70, 0x2f, 0x63, 0x75, 0x74, 0x6c, 0x61, 0x73, 0x73, 0x5f, 0x73, 0x77, 0x65
        /*0022*/ 	.byte	0x65, 0x70, 0x5f, 0x73, 0x72, 0x63, 0x2f, 0x69, 0x6e, 0x63, 0x6c, 0x75, 0x64, 0x65, 0x2f, 0x63
        /*0032*/ 	.byte	0x75, 0x74, 0x6c, 0x61, 0x73, 0x73, 0x2f, 0x67, 0x65, 0x6d, 0x6d, 0x2f, 0x63, 0x6f, 0x6c, 0x6c
        /*0042*/ 	.byte	0x65, 0x63, 0x74, 0x69, 0x76, 0x65, 0x2f, 0x73, 0x6d, 0x39, 0x30, 0x5f, 0x6d, 0x6d, 0x61, 0x5f
        /*0052*/ 	.byte	0x74, 0x6d, 0x61, 0x5f, 0x67, 0x6d, 0x6d, 0x61, 0x5f, 0x73, 0x73, 0x5f, 0x77, 0x61, 0x72, 0x70
        /*0062*/ 	.byte	0x73, 0x70, 0x65, 0x63, 0x69, 0x61, 0x6c, 0x69, 0x7a, 0x65, 0x64, 0x2e, 0x68, 0x70, 0x70, 0x00
	.type		__unnamed_1,@object
	.size		__unnamed_1,(.L_0 - __unnamed_1)
__unnamed_1:
        /* <DEDUP_REMOVED lines=182> */
        /*0bd2*/ 	.byte	0x5d, 0x00
.L_0:


//--------------------- .nv.shared._ZN7cutlass13device_kernelINS_4gemm6kernel13GemmUniversalIN4cute5tupleIJiiiiEEENS1_10collective13CollectiveMmaINS1_34MainloopSm90TmaGmmaWarpSpecializedILi7ENS5_IJNS4_1CILi1EEENSA_ILi2EEESB_EEENS1_35KernelTmaWarpSpecializedCooperativeEEENS5_IJNSA_ILi256EEESG_NSA_ILi32EEEEEENS_10bfloat16_tENS5_IJlSB_lEEESJ_SK_NS4_8TiledMMAINS4_8MMA_AtomIJNS4_4SM904GMMA28MMA_64x256x16_F32BF16BF16_SSILNSO_5MajorE0ELSQ_0ELNSO_7ScaleInE1ELSR_1EEEEEENS4_6LayoutINS5_IJSC_SB_SB_EEENS5_IJSB_NSA_ILi0EEESW_EEEEENS5_IJNS4_10UnderscoreESZ_SZ_EEEEENS4_23SM90_TMA_LOAD_MULTICASTENS4_14ComposedLayoutINS4_7SwizzleILi2ELi4ELi3EEENS4_18smem_ptr_flag_bitsILi16EEENSU_INS5_IJNSA_ILi8EEESH_EEENS5_IJSH_SB_EEEEEEEvNS4_8identityENS4_13SM90_TMA_LOADES1C_vS1D_EENS_8epilogue10collective6detail29Sm90TmaWarpSpecializedAdapterINS1H_15DefaultEpilogueISJ_SK_SK_NS1G_6thread17LinearCombinationISJ_Li1EffLNS1L_9ScaleType4KindE0ELNS_15FloatRoundStyleE2ESJ_EENS1_15EpilogueDefaultEEEEEvvEEEEvNT_6ParamsE --------------------------
	.section	.nv.shared._ZN7cutlass13device_kernelINS_4gemm6kernel13GemmUniversalIN4cute5tupleIJiiiiEEENS1_10collective13CollectiveMmaINS1_34MainloopSm90TmaGmmaWarpSpecializedILi7ENS5_IJNS4_1CILi1EEENSA_ILi2EEESB_EEENS1_35KernelTmaWarpSpecializedCooperativeEEENS5_IJNSA_ILi256EEESG_NSA_ILi32EEEEEENS_10bfloat16_tENS5_IJlSB_lEEESJ_SK_NS4_8TiledMMAINS4_8MMA_AtomIJNS4_4SM904GMMA28MMA_64x256x16_F32BF16BF16_SSILNSO_5MajorE0ELSQ_0ELNSO_7ScaleInE1ELSR_1EEEEEENS4_6LayoutINS5_IJSC_SB_SB_EEENS5_IJSB_NSA_ILi0EEESW_EEEEENS5_IJNS4_10UnderscoreESZ_SZ_EEEEENS4_23SM90_TMA_LOAD_MULTICASTENS4_14ComposedLayoutINS4_7SwizzleILi2ELi4ELi3EEENS4_18smem_ptr_flag_bitsILi16EEENSU_INS5_IJNSA_ILi8EEESH_EEENS5_IJSH_SB_EEEEEEEvNS4_8identityENS4_13SM90_TMA_LOADES1C_vS1D_EENS_8epilogue10collective6detail29Sm90TmaWarpSpecializedAdapterINS1H_15DefaultEpilogueISJ_SK_SK_NS1G_6thread17LinearCombinationISJ_Li1EffLNS1L_9ScaleType4KindE0ELNS_15FloatRoundStyleE2ESJ_EENS1_15EpilogueDefaultEEEEEvvEEEEvNT_6ParamsE,"aw",@nobits
	.sectionflags	@""
	.align	16
	.zero		1024


//--------------------- .nv.shared.reserved.0     --------------------------
	.section	.nv.shared.reserved.0,"aw",@nobits
	.weak		__nv_reservedSMEM_offset_0_alias
	.size		__nv_reservedSMEM_offset_0_alias, 0, 0
	.other		__nv_reservedSMEM_offset_0_alias,@"STO_CUDA_RESERVED_SHARED STV_DEFAULT"
__nv_reservedSMEM_offset_0_alias:
	.zero		0


//--------------------- .nv.global                --------------------------
	.section	.nv.global,"aw",@nobits
.nv.global:
	.type		_ZN40_INTERNAL_64e25421_4_k_cu_3f473354_292194cute1_E,@object
	.size		_ZN40_INTERNAL_64e25421_4_k_cu_3f473354_292194cute1_E,(_ZN40_INTERNAL_64e25421_4_k_cu_3f473354_292194cuda3std3__45__cpo6cbeginE - _ZN40_INTERNAL_64e25421_4_k_cu_3f473354_292194cute1_E)
_ZN40_INTERNAL_64e25421_4_k_cu_3f473354_292194cute1_E:
	.zero		1
	.type		_ZN40_INTERNAL_64e25421_4_k_cu_3f473354_292194cuda3std3__45__cpo6cbeginE,@object
	.size		_ZN40_INTERNAL_64e25421_4_k_cu_3f473354_292194cuda3std3__45__cpo6cbeginE,(_ZN40_INTERNAL_64e25421_4_k_cu_3f473354_292194cuda3std3__48in_placeE - _ZN40_INTERNAL_64e25421_4_k_cu_3f473354_292194cuda3std3__45__cpo6cbeginE)
_ZN40_INTERNAL_64e25421_4_k_cu_3f473354_292194cuda3std3__45__cpo6cbeginE:
	.zero		1
	.type		_ZN40_INTERNAL_64e25421_4_k_cu_3f473354_292194cuda3std3__48in_placeE,@object
	.size		_ZN40_INTERNAL_64e25421_4_k_cu_3f473354_292194cuda3std3__48in_placeE,(_ZN40_INTERNAL_64e25421_4_k_cu_3f473354_292194cuda3std6ranges3__45__cpo9iter_moveE - _ZN40_INTERNAL_64e25421_4_k_cu_3f473354_292194cuda3std3__48in_placeE)
_ZN40_INTERNAL_64e25421_4_k_cu_3f473354_292194cuda3std3__48in_placeE:
	.zero		1
	.type		_ZN40_INTERNAL_64e25421_4_k_cu_3f473354_292194cuda3std6ranges3__45__cpo9iter_moveE,@object
	.size		_ZN40_INTERNAL_64e25421_4_k_cu_3f473354_292194cuda3std6ranges3__45__cpo9iter_moveE,(_ZN40_INTERNAL_64e25421_4_k_cu_3f473354_292194cuda3std3__45__cpo5beginE - _ZN40_INTERNAL_64e25421_4_k_cu_3f473354_292194cuda3std6ranges3__45__cpo9iter_moveE)
_ZN40_INTERNAL_64e25421_4_k_cu_3f473354_292194cuda3std6ranges3__45__cpo9iter_moveE:
	.zero		1
	.type		_ZN40_INTERNAL_64e25421_4_k_cu_3f473354_292194cuda3std3__45__cpo5beginE,@object
	.size		_ZN40_INTERNAL_64e25421_4_k_cu_3f473354_292194cuda3std3__45__cpo5beginE,(_ZN40_INTERNAL_64e25421_4_k_cu_3f473354_292194cuda3std3__442_GLOBAL__N__64e25421_4_k_cu_3f473354_292196ignoreE - _ZN40_INTERNAL_64e25421_4_k_cu_3f473354_292194cuda3std3__45__cpo5beginE)
_ZN40_INTERNAL_64e25421_4_k_cu_3f473354_292194cuda3std3__45__cpo5beginE:
	.zero		1
	.type		_ZN40_INTERNAL_64e25421_4_k_cu_3f473354_292194cuda3std3__442_GLOBAL__N__64e25421_4_k_cu_3f473354_292196ignoreE,@object
	.size		_ZN40_INTERNAL_64e25421_4_k_cu_3f473354_292194cuda3std3__442_GLOBAL__N__64e25421_4_k_cu_3f473354_292196ignoreE,(_ZN40_INTERNAL_64e25421_4_k_cu_3f473354_292194cute7productE - _ZN40_INTERNAL_64e25421_4_k_cu_3f473354_292194cuda3std3__442_GLOBAL__N__64e25421_4_k_cu_3f473354_292196ignoreE)
_ZN40_INTERNAL_64e25421_4_k_cu_3f473354_292194cuda3std3__442_GLOBAL__N__64e25421_4_k_cu_3f473354_292196ignoreE:
	.zero		1
	.type		_ZN40_INTERNAL_64e25421_4_k_cu_3f473354_292194cute7productE,@object
	.size		_ZN40_INTERNAL_64e25421_4_k_cu_3f473354_292194cute7productE,(_ZN40_INTERNAL_64e25421_4_k_cu_3f473354_292194cuda3std3__45__cpo3endE - _ZN40_INTERNAL_64e25421_4_k_cu_3f473354_292194cute7productE)
_ZN40_INTERNAL_64e25421_4_k_cu_3f473354_292194cute7productE:
	.zero		1
	.type		_ZN40_INTERNAL_64e25421_4_k_cu_3f473354_292194cuda3std3__45__cpo3endE,@object
	.size		_ZN40_INTERNAL_64e25421_4_k_cu_3f473354_292194cuda3std3__45__cpo3endE,(_ZN40_INTERNAL_64e25421_4_k_cu_3f473354_292194cuda3std3__419piecewise_constructE - _ZN40_INTERNAL_64e25421_4_k_cu_3f473354_292194cuda3std3__45__cpo3endE)
_ZN40_INTERNAL_64e25421_4_k_cu_3f473354_292194cuda3std3__45__cpo3endE:
	.zero		1
	.type		_ZN40_INTERNAL_64e25421_4_k_cu_3f473354_292194cuda3std3__419piecewise_constructE,@object
	.size		_ZN40_INTERNAL_64e25421_4_k_cu_3f473354_292194cuda3std3__419piecewise_constructE,(_ZN40_INTERNAL_64e25421_4_k_cu_3f473354_292194cuda3std3__45__cpo4cendE - _ZN40_INTERNAL_64e25421_4_k_cu_3f473354_292194cuda3std3__419piecewise_constructE)
_ZN40_INTERNAL_64e25421_4_k_cu_3f473354_292194cuda3std3__419piecewise_constructE:
	.zero		1
	.type		_ZN40_INTERNAL_64e25421_4_k_cu_3f473354_292194cuda3std3__45__cpo4cendE,@object
	.size		_ZN40_INTERNAL_64e25421_4_k_cu_3f473354_292194cuda3std3__45__cpo4cendE,(_ZN40_INTERNAL_64e25421_4_k_cu_3f473354_292194cuda3std6ranges3__45__cpo4swapE - _ZN40_INTERNAL_64e25421_4_k_cu_3f473354_292194cuda3std3__45__cpo4cendE)
_ZN40_INTERNAL_64e25421_4_k_cu_3f473354_292194cuda3std3__45__cpo4cendE:
	.zero		1
	.type		_ZN40_INTERNAL_64e25421_4_k_cu_3f473354_292194cuda3std6ranges3__45__cpo4swapE,@object
	.size		_ZN40_INTERNAL_64e25421_4_k_cu_3f473354_292194cuda3std6ranges3__45__cpo4swapE,(.L_8 - _ZN40_INTERNAL_64e25421_4_k_cu_3f473354_292194cuda3std6ranges3__45__cpo4swapE)
_ZN40_INTERNAL_64e25421_4_k_cu_3f473354_292194cuda3std6ranges3__45__cpo4swapE:
	.zero		1
.L_8:


//--------------------- .nv.constant0._ZN7cutlass13device_kernelINS_4gemm6kernel13GemmUniversalIN4cute5tupleIJiiiiEEENS1_10collective13CollectiveMmaINS1_34MainloopSm90TmaGmmaWarpSpecializedILi7ENS5_IJNS4_1CILi1EEENSA_ILi2EEESB_EEENS1_35KernelTmaWarpSpecializedCooperativeEEENS5_IJNSA_ILi256EEESG_NSA_ILi32EEEEEENS_10bfloat16_tENS5_IJlSB_lEEESJ_SK_NS4_8TiledMMAINS4_8MMA_AtomIJNS4_4SM904GMMA28MMA_64x256x16_F32BF16BF16_SSILNSO_5MajorE0ELSQ_0ELNSO_7ScaleInE1ELSR_1EEEEEENS4_6LayoutINS5_IJSC_SB_SB_EEENS5_IJSB_NSA_ILi0EEESW_EEEEENS5_IJNS4_10UnderscoreESZ_SZ_EEEEENS4_23SM90_TMA_LOAD_MULTICASTENS4_14ComposedLayoutINS4_7SwizzleILi2ELi4ELi3EEENS4_18smem_ptr_flag_bitsILi16EEENSU_INS5_IJNSA_ILi8EEESH_EEENS5_IJSH_SB_EEEEEEEvNS4_8identityENS4_13SM90_TMA_LOADES1C_vS1D_EENS_8epilogue10collective6detail29Sm90TmaWarpSpecializedAdapterINS1H_15DefaultEpilogueISJ_SK_SK_NS1G_6thread17LinearCombinationISJ_Li1EffLNS1L_9ScaleType4KindE0ELNS_15FloatRoundStyleE2ESJ_EENS1_15EpilogueDefaultEEEEEvvEEEEvNT_6ParamsE --------------------------
	.section	.nv.constant0._ZN7cutlass13device_kernelINS_4gemm6kernel13GemmUniversalIN4cute5tupleIJiiiiEEENS1_10collective13CollectiveMmaINS1_34MainloopSm90TmaGmmaWarpSpecializedILi7ENS5_IJNS4_1CILi1EEENSA_ILi2EEESB_EEENS1_35KernelTmaWarpSpecializedCooperativeEEENS5_IJNSA_ILi256EEESG_NSA_ILi32EEEEEENS_10bfloat16_tENS5_IJlSB_lEEESJ_SK_NS4_8TiledMMAINS4_8MMA_AtomIJNS4_4SM904GMMA28MMA_64x256x16_F32BF16BF16_SSILNSO_5MajorE0ELSQ_0ELNSO_7ScaleInE1ELSR_1EEEEEENS4_6LayoutINS5_IJSC_SB_SB_EEENS5_IJSB_NSA_ILi0EEESW_EEEEENS5_IJNS4_10UnderscoreESZ_SZ_EEEEENS4_23SM90_TMA_LOAD_MULTICASTENS4_14ComposedLayoutINS4_7SwizzleILi2ELi4ELi3EEENS4_18smem_ptr_flag_bitsILi16EEENSU_INS5_IJNSA_ILi8EEESH_EEENS5_IJSH_SB_EEEEEEEvNS4_8identityENS4_13SM90_TMA_LOADES1C_vS1D_EENS_8epilogue10collective6detail29Sm90TmaWarpSpecializedAdapterINS1H_15DefaultEpilogueISJ_SK_SK_NS1G_6thread17LinearCombinationISJ_Li1EffLNS1L_9ScaleType4KindE0ELNS_15FloatRoundStyleE2ESJ_EENS1_15EpilogueDefaultEEEEEvvEEEEvNT_6ParamsE,"a",@progbits
	.sectionflags	@""
	.align	4
.nv.constant0._ZN7cutlass13device_kernelINS_4gemm6kernel13GemmUniversalIN4cute5tupleIJiiiiEEENS1_10collective13CollectiveMmaINS1_34MainloopSm90TmaGmmaWarpSpecializedILi7ENS5_IJNS4_1CILi1EEENSA_ILi2EEESB_EEENS1_35KernelTmaWarpSpecializedCooperativeEEENS5_IJNSA_ILi256EEESG_NSA_ILi32EEEEEENS_10bfloat16_tENS5_IJlSB_lEEESJ_SK_NS4_8TiledMMAINS4_8MMA_AtomIJNS4_4SM904GMMA28MMA_64x256x16_F32BF16BF16_SSILNSO_5MajorE0ELSQ_0ELNSO_7ScaleInE1ELSR_1EEEEEENS4_6LayoutINS5_IJSC_SB_SB_EEENS5_IJSB_NSA_ILi0EEESW_EEEEENS5_IJNS4_10UnderscoreESZ_SZ_EEEEENS4_23SM90_TMA_LOAD_MULTICASTENS4_14ComposedLayoutINS4_7SwizzleILi2ELi4ELi3EEENS4_18smem_ptr_flag_bitsILi16EEENSU_INS5_IJNSA_ILi8EEESH_EEENS5_IJSH_SB_EEEEEEEvNS4_8identityENS4_13SM90_TMA_LOADES1C_vS1D_EENS_8epilogue10collective6detail29Sm90TmaWarpSpecializedAdapterINS1H_15DefaultEpilogueISJ_SK_SK_NS1G_6thread17LinearCombinationISJ_Li1EffLNS1L_9ScaleType4KindE0ELNS_15FloatRoundStyleE2ESJ_EENS1_15EpilogueDefaultEEEEEvvEEEEvNT_6ParamsE:
	.zero		1664


//--------------------- SYMBOLS --------------------------

	.type		.nv.reservedSmem.offset0,@object
	.size		.nv.reservedSmem.offset0,0x4
	.type		__assertfail,@function
